//
// Generated by NVIDIA NVVM Compiler
//
// Compiler Build ID: CL-36424714
// Cuda compilation tools, release 13.0, V13.0.88
// Based on NVVM 20.0.0
//

.version 9.0
.target sm_100
.address_size 64

	// .globl	_Z17roipool3d_forwardiiiiiPKfS0_S0_PfPi
.extern .func __assertfail
(
	.param .b64 __assertfail_param_0,
	.param .b64 __assertfail_param_1,
	.param .b32 __assertfail_param_2,
	.param .b64 __assertfail_param_3,
	.param .b64 __assertfail_param_4
)
;
.global .align 1 .b8 __unnamed_1[75] = {118, 111, 105, 100, 32, 97, 115, 115, 105, 103, 110, 95, 112, 116, 115, 95, 116, 111, 95, 98, 111, 120, 51, 100, 118, 50, 40, 105, 110, 116, 44, 32, 105, 110, 116, 44, 32, 99, 111, 110, 115, 116, 32, 102, 108, 111, 97, 116, 32, 42, 44, 32, 99, 111, 110, 115, 116, 32, 102, 108, 111, 97, 116, 32, 42, 44, 32, 99, 104, 97, 114, 32, 42, 41};
.global .align 1 .b8 $str[20] = {98, 111, 120, 95, 105, 100, 120, 32, 60, 32, 98, 111, 120, 101, 115, 95, 110, 117, 109};
.global .align 1 .b8 $str$1[27] = {47, 116, 109, 112, 47, 115, 97, 115, 115, 95, 99, 117, 95, 101, 49, 50, 115, 118, 116, 99, 97, 47, 107, 46, 99, 117};
.global .align 4 .b8 __cudart_i2opi_f[24] = {65, 144, 67, 60, 153, 149, 98, 219, 192, 221, 52, 245, 209, 87, 39, 252, 41, 21, 68, 78, 110, 131, 249, 162};

.visible .entry _Z17roipool3d_forwardiiiiiPKfS0_S0_PfPi(
	.param .u32 _Z17roipool3d_forwardiiiiiPKfS0_S0_PfPi_param_0,
	.param .u32 _Z17roipool3d_forwardiiiiiPKfS0_S0_PfPi_param_1,
	.param .u32 _Z17roipool3d_forwardiiiiiPKfS0_S0_PfPi_param_2,
	.param .u32 _Z17roipool3d_forwardiiiiiPKfS0_S0_PfPi_param_3,
	.param .u32 _Z17roipool3d_forwardiiiiiPKfS0_S0_PfPi_param_4,
	.param .u64 .ptr .align 1 _Z17roipool3d_forwardiiiiiPKfS0_S0_PfPi_param_5,
	.param .u64 .ptr .align 1 _Z17roipool3d_forwardiiiiiPKfS0_S0_PfPi_param_6,
	.param .u64 .ptr .align 1 _Z17roipool3d_forwardiiiiiPKfS0_S0_PfPi_param_7,
	.param .u64 .ptr .align 1 _Z17roipool3d_forwardiiiiiPKfS0_S0_PfPi_param_8,
	.param .u64 .ptr .align 1 _Z17roipool3d_forwardiiiiiPKfS0_S0_PfPi_param_9
)
{
	.local .align 4 .b8 	__local_depot0[28];
	.reg .b64 	%SP;
	.reg .b64 	%SPL;
	.reg .pred 	%p<62>;
	.reg .b32 	%r<199>;
	.reg .b32 	%f<110>;
	.reg .b64 	%rd<98>;
	.reg .b64 	%fd<18>;

	mov.u64 	%SPL, __local_depot0;
	ld.param.u32 	%r77, [_Z17roipool3d_forwardiiiiiPKfS0_S0_PfPi_param_0];
	ld.param.u32 	%r78, [_Z17roipool3d_forwardiiiiiPKfS0_S0_PfPi_param_1];
	ld.param.u32 	%r79, [_Z17roipool3d_forwardiiiiiPKfS0_S0_PfPi_param_2];
	ld.param.u32 	%r80, [_Z17roipool3d_forwardiiiiiPKfS0_S0_PfPi_param_3];
	ld.param.u32 	%r81, [_Z17roipool3d_forwardiiiiiPKfS0_S0_PfPi_param_4];
	ld.param.u64 	%rd25, [_Z17roipool3d_forwardiiiiiPKfS0_S0_PfPi_param_7];
	ld.param.u64 	%rd26, [_Z17roipool3d_forwardiiiiiPKfS0_S0_PfPi_param_8];
	ld.param.u64 	%rd27, [_Z17roipool3d_forwardiiiiiPKfS0_S0_PfPi_param_9];
	cvta.to.global.u64 	%rd1, %rd25;
	cvta.to.global.u64 	%rd2, %rd27;
	cvta.to.global.u64 	%rd3, %rd26;
	add.u64 	%rd4, %SPL, 0;
	add.u64 	%rd5, %SPL, 0;
	mov.u32 	%r82, %ctaid.x;
	mov.u32 	%r83, %ntid.x;
	mov.u32 	%r84, %tid.x;
	mad.lo.s32 	%r1, %r82, %r83, %r84;
	setp.ge.s32 	%p1, %r1, %r79;
	setp.lt.s32 	%p2, %r77, 1;
	or.pred  	%p3, %p1, %p2;
	@%p3 bra 	$L__BB0_68;
	setp.lt.s32 	%p4, %r78, 1;
	add.s32 	%r2, %r80, 3;
	@%p4 bra 	$L__BB0_55;
	max.s32 	%r100, %r2, 1;
	and.b32  	%r3, %r80, 15;
	and.b32  	%r4, %r80, 7;
	and.b32  	%r5, %r100, 3;
	and.b32  	%r6, %r100, 2147483644;
	mov.b32 	%r171, 0;
$L__BB0_3:
	mad.lo.s32 	%r8, %r171, %r79, %r1;
	mov.b32 	%r172, 0;
	mov.u32 	%r183, %r172;
$L__BB0_4:
	ld.param.u64 	%rd93, [_Z17roipool3d_forwardiiiiiPKfS0_S0_PfPi_param_6];
	ld.param.u64 	%rd92, [_Z17roipool3d_forwardiiiiiPKfS0_S0_PfPi_param_5];
	mad.lo.s32 	%r102, %r171, %r78, %r172;
	mul.lo.s32 	%r103, %r102, 3;
	cvta.to.global.u64 	%rd46, %rd92;
	mul.wide.s32 	%rd47, %r103, 4;
	add.s64 	%rd6, %rd46, %rd47;
	ld.global.f32 	%f1, [%rd6];
	cvta.to.global.u64 	%rd48, %rd93;
	mul.lo.s32 	%r104, %r8, 7;
	mul.wide.s32 	%rd49, %r104, 4;
	add.s64 	%rd7, %rd48, %rd49;
	ld.global.f32 	%f16, [%rd7];
	ld.global.f32 	%f2, [%rd7+24];
	sub.f32 	%f3, %f1, %f16;
	abs.f32 	%f17, %f3;
	setp.gt.f32 	%p14, %f17, 0f41F00000;
	@%p14 bra 	$L__BB0_27;
	ld.global.f32 	%f18, [%rd7+4];
	ld.global.f32 	%f19, [%rd6+4];
	sub.f32 	%f4, %f19, %f18;
	abs.f32 	%f20, %f4;
	setp.gt.f32 	%p15, %f20, 0f41F00000;
	@%p15 bra 	$L__BB0_27;
	ld.global.f32 	%f21, [%rd6+8];
	ld.global.f32 	%f22, [%rd7+8];
	ld.global.f32 	%f23, [%rd7+20];
	sub.f32 	%f24, %f21, %f22;
	abs.f32 	%f25, %f24;
	cvt.f64.f32 	%fd1, %f25;
	cvt.f64.f32 	%fd2, %f23;
	mul.f64 	%fd3, %fd2, 0d3FE0000000000000;
	setp.lt.f64 	%p16, %fd3, %fd1;
	@%p16 bra 	$L__BB0_27;
	ld.global.f32 	%f5, [%rd7+12];
	ld.global.f32 	%f6, [%rd7+16];
	mul.f32 	%f26, %f2, 0f3F22F983;
	cvt.rni.s32.f32 	%r181, %f26;
	cvt.rn.f32.s32 	%f27, %r181;
	fma.rn.f32 	%f28, %f27, 0fBFC90FDA, %f2;
	fma.rn.f32 	%f29, %f27, 0fB3A22168, %f28;
	fma.rn.f32 	%f109, %f27, 0fA7C234C5, %f29;
	abs.f32 	%f8, %f2;
	setp.ltu.f32 	%p17, %f8, 0f47CE4780;
	mov.u32 	%r177, %r181;
	mov.f32 	%f108, %f109;
	@%p17 bra 	$L__BB0_15;
	setp.eq.f32 	%p18, %f8, 0f7F800000;
	@%p18 bra 	$L__BB0_14;
	mov.b32 	%r12, %f2;
	mov.b64 	%rd96, 0;
	mov.b32 	%r174, 0;
	mov.u64 	%rd94, __cudart_i2opi_f;
	mov.u64 	%rd95, %rd5;
$L__BB0_10:
	.pragma "nounroll";
	ld.global.nc.u32 	%r106, [%rd94];
	shl.b32 	%r107, %r12, 8;
	or.b32  	%r108, %r107, -2147483648;
	mad.wide.u32 	%rd52, %r106, %r108, %rd96;
	shr.u64 	%rd96, %rd52, 32;
	st.local.u32 	[%rd95], %rd52;
	add.s32 	%r174, %r174, 1;
	add.s64 	%rd95, %rd95, 4;
	add.s64 	%rd94, %rd94, 4;
	setp.ne.s32 	%p19, %r174, 6;
	@%p19 bra 	$L__BB0_10;
	shr.u32 	%r109, %r12, 23;
	st.local.u32 	[%rd5+24], %rd96;
	and.b32  	%r15, %r109, 31;
	and.b32  	%r110, %r109, 224;
	add.s32 	%r111, %r110, -128;
	shr.u32 	%r112, %r111, 5;
	mul.wide.u32 	%rd53, %r112, 4;
	sub.s64 	%rd14, %rd5, %rd53;
	ld.local.u32 	%r175, [%rd14+24];
	ld.local.u32 	%r176, [%rd14+20];
	setp.eq.s32 	%p20, %r15, 0;
	@%p20 bra 	$L__BB0_13;
	shf.l.wrap.b32 	%r175, %r176, %r175, %r15;
	ld.local.u32 	%r113, [%rd14+16];
	shf.l.wrap.b32 	%r176, %r113, %r176, %r15;
$L__BB0_13:
	shr.u32 	%r114, %r175, 30;
	shf.l.wrap.b32 	%r115, %r176, %r175, 2;
	shl.b32 	%r116, %r176, 2;
	shr.u32 	%r117, %r115, 31;
	add.s32 	%r118, %r117, %r114;
	neg.s32 	%r119, %r118;
	setp.lt.s32 	%p21, %r12, 0;
	selp.b32 	%r177, %r119, %r118, %p21;
	xor.b32  	%r120, %r115, %r12;
	shr.s32 	%r121, %r115, 31;
	xor.b32  	%r122, %r121, %r115;
	xor.b32  	%r123, %r121, %r116;
	cvt.u64.u32 	%rd54, %r122;
	shl.b64 	%rd55, %rd54, 32;
	cvt.u64.u32 	%rd56, %r123;
	or.b64  	%rd57, %rd55, %rd56;
	cvt.rn.f64.s64 	%fd4, %rd57;
	mul.f64 	%fd5, %fd4, 0d3BF921FB54442D19;
	cvt.rn.f32.f64 	%f30, %fd5;
	neg.f32 	%f31, %f30;
	setp.lt.s32 	%p22, %r120, 0;
	selp.f32 	%f108, %f31, %f30, %p22;
	bra.uni 	$L__BB0_15;
$L__BB0_14:
	mov.f32 	%f32, 0f00000000;
	mul.rn.f32 	%f108, %f2, %f32;
	mov.b32 	%r177, 0;
$L__BB0_15:
	add.s32 	%r125, %r177, 1;
	mul.rn.f32 	%f33, %f108, %f108;
	and.b32  	%r126, %r177, 1;
	setp.eq.b32 	%p24, %r126, 1;
	selp.f32 	%f34, %f108, 0f3F800000, %p24;
	fma.rn.f32 	%f35, %f33, %f34, 0f00000000;
	fma.rn.f32 	%f36, %f33, 0f37CBAC00, 0fBAB607ED;
	selp.f32 	%f37, 0fB94D4153, %f36, %p24;
	selp.f32 	%f38, 0f3C0885E4, 0f3D2AAABB, %p24;
	fma.rn.f32 	%f39, %f37, %f33, %f38;
	selp.f32 	%f40, 0fBE2AAAA8, 0fBEFFFFFF, %p24;
	fma.rn.f32 	%f41, %f39, %f33, %f40;
	fma.rn.f32 	%f42, %f41, %f35, %f34;
	and.b32  	%r127, %r125, 2;
	setp.eq.s32 	%p25, %r127, 0;
	mov.f32 	%f43, 0f00000000;
	sub.f32 	%f44, %f43, %f42;
	selp.f32 	%f12, %f42, %f44, %p25;
	@%p17 bra 	$L__BB0_23;
	setp.eq.f32 	%p26, %f8, 0f7F800000;
	@%p26 bra 	$L__BB0_22;
	mov.b32 	%r24, %f2;
	mov.b64 	%rd97, 0;
	mov.b32 	%r178, 0;
$L__BB0_18:
	.pragma "nounroll";
	mul.wide.u32 	%rd59, %r178, 4;
	mov.u64 	%rd60, __cudart_i2opi_f;
	add.s64 	%rd61, %rd60, %rd59;
	ld.global.nc.u32 	%r129, [%rd61];
	shl.b32 	%r130, %r24, 8;
	or.b32  	%r131, %r130, -2147483648;
	mad.wide.u32 	%rd62, %r129, %r131, %rd97;
	shr.u64 	%rd97, %rd62, 32;
	add.s64 	%rd63, %rd4, %rd59;
	st.local.u32 	[%rd63], %rd62;
	add.s32 	%r178, %r178, 1;
	setp.ne.s32 	%p27, %r178, 6;
	@%p27 bra 	$L__BB0_18;
	shr.u32 	%r132, %r24, 23;
	st.local.u32 	[%rd4+24], %rd97;
	and.b32  	%r27, %r132, 31;
	and.b32  	%r133, %r132, 224;
	add.s32 	%r134, %r133, -128;
	shr.u32 	%r135, %r134, 5;
	mul.wide.u32 	%rd64, %r135, 4;
	sub.s64 	%rd17, %rd4, %rd64;
	ld.local.u32 	%r179, [%rd17+24];
	ld.local.u32 	%r180, [%rd17+20];
	setp.eq.s32 	%p28, %r27, 0;
	@%p28 bra 	$L__BB0_21;
	shf.l.wrap.b32 	%r179, %r180, %r179, %r27;
	ld.local.u32 	%r136, [%rd17+16];
	shf.l.wrap.b32 	%r180, %r136, %r180, %r27;
$L__BB0_21:
	shr.u32 	%r137, %r179, 30;
	shf.l.wrap.b32 	%r138, %r180, %r179, 2;
	shl.b32 	%r139, %r180, 2;
	shr.u32 	%r140, %r138, 31;
	add.s32 	%r141, %r140, %r137;
	neg.s32 	%r142, %r141;
	setp.lt.s32 	%p29, %r24, 0;
	selp.b32 	%r181, %r142, %r141, %p29;
	xor.b32  	%r143, %r138, %r24;
	shr.s32 	%r144, %r138, 31;
	xor.b32  	%r145, %r144, %r138;
	xor.b32  	%r146, %r144, %r139;
	cvt.u64.u32 	%rd65, %r145;
	shl.b64 	%rd66, %rd65, 32;
	cvt.u64.u32 	%rd67, %r146;
	or.b64  	%rd68, %rd66, %rd67;
	cvt.rn.f64.s64 	%fd6, %rd68;
	mul.f64 	%fd7, %fd6, 0d3BF921FB54442D19;
	cvt.rn.f32.f64 	%f45, %fd7;
	neg.f32 	%f46, %f45;
	setp.lt.s32 	%p30, %r143, 0;
	selp.f32 	%f109, %f46, %f45, %p30;
	bra.uni 	$L__BB0_23;
$L__BB0_22:
	mov.f32 	%f47, 0f00000000;
	mul.rn.f32 	%f109, %f2, %f47;
	mov.b32 	%r181, 0;
$L__BB0_23:
	mul.rn.f32 	%f48, %f109, %f109;
	and.b32  	%r148, %r181, 1;
	setp.eq.b32 	%p31, %r148, 1;
	selp.f32 	%f49, 0f3F800000, %f109, %p31;
	fma.rn.f32 	%f50, %f48, %f49, 0f00000000;
	fma.rn.f32 	%f51, %f48, 0f37CBAC00, 0fBAB607ED;
	selp.f32 	%f52, %f51, 0fB94D4153, %p31;
	selp.f32 	%f53, 0f3D2AAABB, 0f3C0885E4, %p31;
	fma.rn.f32 	%f54, %f52, %f48, %f53;
	selp.f32 	%f55, 0fBEFFFFFF, 0fBE2AAAA8, %p31;
	fma.rn.f32 	%f56, %f54, %f48, %f55;
	fma.rn.f32 	%f57, %f56, %f50, %f49;
	and.b32  	%r149, %r181, 2;
	setp.eq.s32 	%p32, %r149, 0;
	mov.f32 	%f58, 0f00000000;
	sub.f32 	%f59, %f58, %f57;
	selp.f32 	%f60, %f57, %f59, %p32;
	mul.f32 	%f61, %f3, %f12;
	mul.f32 	%f62, %f4, %f60;
	sub.f32 	%f63, %f61, %f62;
	mul.f32 	%f64, %f3, %f60;
	fma.rn.f32 	%f65, %f4, %f12, %f64;
	cvt.f64.f32 	%fd8, %f63;
	neg.f32 	%f66, %f5;
	cvt.f64.f32 	%fd9, %f66;
	mul.f64 	%fd10, %fd9, 0d3FE0000000000000;
	setp.gtu.f64 	%p33, %fd10, %fd8;
	cvt.f64.f32 	%fd11, %f5;
	mul.f64 	%fd12, %fd11, 0d3FE0000000000000;
	setp.ltu.f64 	%p34, %fd12, %fd8;
	cvt.f64.f32 	%fd13, %f65;
	neg.f32 	%f67, %f6;
	cvt.f64.f32 	%fd14, %f67;
	mul.f64 	%fd15, %fd14, 0d3FE0000000000000;
	setp.gtu.f64 	%p35, %fd15, %fd13;
	or.pred  	%p36, %p33, %p35;
	or.pred  	%p37, %p36, %p34;
	cvt.f64.f32 	%fd16, %f6;
	mul.f64 	%fd17, %fd16, 0d3FE0000000000000;
	setp.ltu.f64 	%p38, %fd17, %fd13;
	or.pred  	%p39, %p38, %p37;
	@%p39 bra 	$L__BB0_27;
	setp.ge.s32 	%p40, %r183, %r81;
	@%p40 bra 	$L__BB0_28;
	setp.gt.s32 	%p41, %r80, 0;
	mad.lo.s32 	%r150, %r8, %r81, %r183;
	mul.lo.s32 	%r151, %r150, %r2;
	mul.wide.s32 	%rd69, %r151, 4;
	add.s64 	%rd18, %rd3, %rd69;
	st.global.f32 	[%rd18], %f1;
	ld.global.f32 	%f68, [%rd6+4];
	st.global.f32 	[%rd18+4], %f68;
	ld.global.f32 	%f69, [%rd6+8];
	st.global.f32 	[%rd18+8], %f69;
	@%p41 bra 	$L__BB0_31;
$L__BB0_26:
	add.s32 	%r183, %r183, 1;
$L__BB0_27:
	add.s32 	%r172, %r172, 1;
	setp.eq.s32 	%p51, %r172, %r78;
	@%p51 bra 	$L__BB0_28;
	bra.uni 	$L__BB0_4;
$L__BB0_28:
	setp.eq.s32 	%p52, %r183, 0;
	@%p52 bra 	$L__BB0_29;
	bra.uni 	$L__BB0_44;
$L__BB0_29:
	mul.wide.s32 	%rd90, %r8, 4;
	add.s64 	%rd91, %rd2, %rd90;
	mov.b32 	%r170, 1;
	st.global.u32 	[%rd91], %r170;
$L__BB0_30:
	add.s32 	%r171, %r171, 1;
	setp.eq.s32 	%p61, %r171, %r77;
	@%p61 bra 	$L__BB0_68;
	bra.uni 	$L__BB0_3;
$L__BB0_31:
	setp.lt.u32 	%p42, %r80, 16;
	mad.lo.s32 	%r153, %r171, %r78, %r172;
	mul.lo.s32 	%r43, %r153, %r80;
	mov.b32 	%r185, 0;
	@%p42 bra 	$L__BB0_34;
	mov.b32 	%r182, 0;
$L__BB0_33:
	.pragma "nounroll";
	add.s32 	%r155, %r43, %r182;
	mul.wide.s32 	%rd70, %r155, 4;
	add.s64 	%rd71, %rd1, %rd70;
	ld.global.f32 	%f70, [%rd71];
	mul.wide.s32 	%rd72, %r182, 4;
	add.s64 	%rd73, %rd18, %rd72;
	st.global.f32 	[%rd73+12], %f70;
	ld.global.f32 	%f71, [%rd71+4];
	st.global.f32 	[%rd73+16], %f71;
	ld.global.f32 	%f72, [%rd71+8];
	st.global.f32 	[%rd73+20], %f72;
	ld.global.f32 	%f73, [%rd71+12];
	st.global.f32 	[%rd73+24], %f73;
	ld.global.f32 	%f74, [%rd71+16];
	st.global.f32 	[%rd73+28], %f74;
	ld.global.f32 	%f75, [%rd71+20];
	st.global.f32 	[%rd73+32], %f75;
	ld.global.f32 	%f76, [%rd71+24];
	st.global.f32 	[%rd73+36], %f76;
	ld.global.f32 	%f77, [%rd71+28];
	st.global.f32 	[%rd73+40], %f77;
	ld.global.f32 	%f78, [%rd71+32];
	st.global.f32 	[%rd73+44], %f78;
	ld.global.f32 	%f79, [%rd71+36];
	st.global.f32 	[%rd73+48], %f79;
	ld.global.f32 	%f80, [%rd71+40];
	st.global.f32 	[%rd73+52], %f80;
	ld.global.f32 	%f81, [%rd71+44];
	st.global.f32 	[%rd73+56], %f81;
	ld.global.f32 	%f82, [%rd71+48];
	st.global.f32 	[%rd73+60], %f82;
	ld.global.f32 	%f83, [%rd71+52];
	st.global.f32 	[%rd73+64], %f83;
	ld.global.f32 	%f84, [%rd71+56];
	st.global.f32 	[%rd73+68], %f84;
	ld.global.f32 	%f85, [%rd71+60];
	st.global.f32 	[%rd73+72], %f85;
	add.s32 	%r182, %r182, 16;
	and.b32  	%r185, %r80, 2147483632;
	setp.eq.s32 	%p43, %r182, %r185;
	@%p43 bra 	$L__BB0_34;
	bra.uni 	$L__BB0_33;
$L__BB0_34:
	setp.eq.s32 	%p44, %r3, 0;
	@%p44 bra 	$L__BB0_26;
	add.s32 	%r156, %r3, -1;
	setp.lt.u32 	%p45, %r156, 7;
	@%p45 bra 	$L__BB0_37;
	add.s32 	%r157, %r43, %r185;
	mul.wide.s32 	%rd74, %r157, 4;
	add.s64 	%rd75, %rd1, %rd74;
	ld.global.f32 	%f86, [%rd75];
	mul.wide.u32 	%rd76, %r185, 4;
	add.s64 	%rd77, %rd18, %rd76;
	st.global.f32 	[%rd77+12], %f86;
	ld.global.f32 	%f87, [%rd75+4];
	st.global.f32 	[%rd77+16], %f87;
	ld.global.f32 	%f88, [%rd75+8];
	st.global.f32 	[%rd77+20], %f88;
	ld.global.f32 	%f89, [%rd75+12];
	st.global.f32 	[%rd77+24], %f89;
	ld.global.f32 	%f90, [%rd75+16];
	st.global.f32 	[%rd77+28], %f90;
	ld.global.f32 	%f91, [%rd75+20];
	st.global.f32 	[%rd77+32], %f91;
	ld.global.f32 	%f92, [%rd75+24];
	st.global.f32 	[%rd77+36], %f92;
	ld.global.f32 	%f93, [%rd75+28];
	st.global.f32 	[%rd77+40], %f93;
	add.s32 	%r185, %r185, 8;
$L__BB0_37:
	setp.eq.s32 	%p46, %r4, 0;
	@%p46 bra 	$L__BB0_26;
	add.s32 	%r158, %r4, -1;
	setp.lt.u32 	%p47, %r158, 3;
	@%p47 bra 	$L__BB0_40;
	add.s32 	%r159, %r43, %r185;
	mul.wide.s32 	%rd78, %r159, 4;
	add.s64 	%rd79, %rd1, %rd78;
	ld.global.f32 	%f94, [%rd79];
	mul.wide.s32 	%rd80, %r185, 4;
	add.s64 	%rd81, %rd18, %rd80;
	st.global.f32 	[%rd81+12], %f94;
	ld.global.f32 	%f95, [%rd79+4];
	st.global.f32 	[%rd81+16], %f95;
	ld.global.f32 	%f96, [%rd79+8];
	st.global.f32 	[%rd81+20], %f96;
	ld.global.f32 	%f97, [%rd79+12];
	st.global.f32 	[%rd81+24], %f97;
	add.s32 	%r185, %r185, 4;
$L__BB0_40:
	and.b32  	%r49, %r80, 3;
	setp.eq.s32 	%p48, %r49, 0;
	@%p48 bra 	$L__BB0_26;
	setp.eq.s32 	%p49, %r49, 1;
	add.s32 	%r160, %r43, %r185;
	mul.wide.s32 	%rd82, %r160, 4;
	add.s64 	%rd19, %rd1, %rd82;
	ld.global.f32 	%f98, [%rd19];
	mul.wide.s32 	%rd83, %r185, 4;
	add.s64 	%rd20, %rd18, %rd83;
	st.global.f32 	[%rd20+12], %f98;
	@%p49 bra 	$L__BB0_26;
	setp.eq.s32 	%p50, %r49, 2;
	ld.global.f32 	%f99, [%rd19+4];
	st.global.f32 	[%rd20+16], %f99;
	@%p50 bra 	$L__BB0_26;
	ld.global.f32 	%f100, [%rd19+8];
	st.global.f32 	[%rd20+20], %f100;
	bra.uni 	$L__BB0_26;
$L__BB0_44:
	setp.lt.s32 	%p53, %r183, %r81;
	@%p53 bra 	$L__BB0_45;
	bra.uni 	$L__BB0_30;
$L__BB0_45:
	setp.lt.s32 	%p54, %r80, -2;
	@%p54 bra 	$L__BB0_30;
	mad.lo.s32 	%r161, %r171, %r79, %r1;
	mul.lo.s32 	%r162, %r161, %r81;
	mul.lo.s32 	%r50, %r162, %r2;
	mov.u32 	%r188, %r183;
$L__BB0_47:
	setp.lt.s32 	%p55, %r2, 4;
	rem.s32 	%r164, %r188, %r183;
	mad.lo.s32 	%r53, %r164, %r2, %r50;
	mad.lo.s32 	%r54, %r188, %r2, %r50;
	mov.b32 	%r190, 0;
	@%p55 bra 	$L__BB0_50;
	mov.b32 	%r189, 0;
$L__BB0_49:
	add.s32 	%r166, %r53, %r189;
	mul.wide.s32 	%rd84, %r166, 4;
	add.s64 	%rd85, %rd3, %rd84;
	ld.global.f32 	%f101, [%rd85];
	add.s32 	%r167, %r54, %r189;
	mul.wide.s32 	%rd86, %r167, 4;
	add.s64 	%rd87, %rd3, %rd86;
	st.global.f32 	[%rd87], %f101;
	ld.global.f32 	%f102, [%rd85+4];
	st.global.f32 	[%rd87+4], %f102;
	ld.global.f32 	%f103, [%rd85+8];
	st.global.f32 	[%rd87+8], %f103;
	ld.global.f32 	%f104, [%rd85+12];
	st.global.f32 	[%rd87+12], %f104;
	add.s32 	%r189, %r189, 4;
	setp.ne.s32 	%p56, %r189, %r6;
	mov.u32 	%r190, %r6;
	@%p56 bra 	$L__BB0_49;
$L__BB0_50:
	setp.eq.s32 	%p57, %r5, 0;
	@%p57 bra 	$L__BB0_54;
	setp.eq.s32 	%p58, %r5, 1;
	add.s32 	%r168, %r53, %r190;
	mul.wide.s32 	%rd88, %r168, 4;
	add.s64 	%rd21, %rd3, %rd88;
	ld.global.f32 	%f105, [%rd21];
	add.s32 	%r169, %r54, %r190;
	mul.wide.s32 	%rd89, %r169, 4;
	add.s64 	%rd22, %rd3, %rd89;
	st.global.f32 	[%rd22], %f105;
	@%p58 bra 	$L__BB0_54;
	setp.eq.s32 	%p59, %r5, 2;
	ld.global.f32 	%f106, [%rd21+4];
	st.global.f32 	[%rd22+4], %f106;
	@%p59 bra 	$L__BB0_54;
	ld.global.f32 	%f107, [%rd21+8];
	st.global.f32 	[%rd22+8], %f107;
$L__BB0_54:
	add.s32 	%r188, %r188, 1;
	setp.eq.s32 	%p60, %r188, %r81;
	@%p60 bra 	$L__BB0_30;
	bra.uni 	$L__BB0_47;
$L__BB0_55:
	setp.lt.s32 	%p5, %r80, -2;
	@%p5 bra 	$L__BB0_62;
	and.b32  	%r59, %r77, 3;
	setp.lt.u32 	%p10, %r77, 4;
	mov.b32 	%r193, 0;
	@%p10 bra 	$L__BB0_59;
	and.b32  	%r193, %r77, 2147483644;
	mov.b32 	%r191, 0;
	mul.wide.s32 	%rd40, %r79, 4;
$L__BB0_58:
	mad.lo.s32 	%r94, %r191, %r79, %r1;
	mul.wide.s32 	%rd38, %r94, 4;
	add.s64 	%rd39, %rd2, %rd38;
	mov.b32 	%r95, 1;
	st.global.u32 	[%rd39], %r95;
	add.s64 	%rd41, %rd39, %rd40;
	st.global.u32 	[%rd41], %r95;
	add.s64 	%rd42, %rd41, %rd40;
	st.global.u32 	[%rd42], %r95;
	add.s64 	%rd43, %rd42, %rd40;
	st.global.u32 	[%rd43], %r95;
	add.s32 	%r191, %r191, 4;
	setp.ne.s32 	%p11, %r191, %r193;
	@%p11 bra 	$L__BB0_58;
$L__BB0_59:
	setp.eq.s32 	%p12, %r59, 0;
	@%p12 bra 	$L__BB0_68;
	mov.b32 	%r194, 0;
$L__BB0_61:
	.pragma "nounroll";
	mad.lo.s32 	%r97, %r193, %r79, %r1;
	mul.wide.s32 	%rd44, %r97, 4;
	add.s64 	%rd45, %rd2, %rd44;
	mov.b32 	%r98, 1;
	st.global.u32 	[%rd45], %r98;
	add.s32 	%r193, %r193, 1;
	add.s32 	%r194, %r194, 1;
	setp.eq.s32 	%p13, %r194, %r59;
	@%p13 bra 	$L__BB0_68;
	bra.uni 	$L__BB0_61;
$L__BB0_62:
	and.b32  	%r68, %r77, 3;
	setp.lt.u32 	%p6, %r77, 4;
	mov.b32 	%r197, 0;
	@%p6 bra 	$L__BB0_65;
	and.b32  	%r197, %r77, 2147483644;
	mov.b32 	%r195, 0;
	mul.wide.s32 	%rd32, %r79, 4;
$L__BB0_64:
	mad.lo.s32 	%r87, %r195, %r79, %r1;
	mul.wide.s32 	%rd30, %r87, 4;
	add.s64 	%rd31, %rd2, %rd30;
	mov.b32 	%r88, 1;
	st.global.u32 	[%rd31], %r88;
	add.s64 	%rd33, %rd31, %rd32;
	st.global.u32 	[%rd33], %r88;
	add.s64 	%rd34, %rd33, %rd32;
	st.global.u32 	[%rd34], %r88;
	add.s64 	%rd35, %rd34, %rd32;
	st.global.u32 	[%rd35], %r88;
	add.s32 	%r195, %r195, 4;
	setp.ne.s32 	%p7, %r195, %r197;
	@%p7 bra 	$L__BB0_64;
$L__BB0_65:
	setp.eq.s32 	%p8, %r68, 0;
	@%p8 bra 	$L__BB0_68;
	mov.b32 	%r198, 0;
$L__BB0_67:
	.pragma "nounroll";
	mad.lo.s32 	%r90, %r197, %r79, %r1;
	mul.wide.s32 	%rd36, %r90, 4;
	add.s64 	%rd37, %rd2, %rd36;
	mov.b32 	%r91, 1;
	st.global.u32 	[%rd37], %r91;
	add.s32 	%r197, %r197, 1;
	add.s32 	%r198, %r198, 1;
	setp.ne.s32 	%p9, %r198, %r68;
	@%p9 bra 	$L__BB0_67;
$L__BB0_68:
	ret;

}
	// .globl	_Z19assign_pts_to_box3diiiPKfS0_Pi
.visible .entry _Z19assign_pts_to_box3diiiPKfS0_Pi(
	.param .u32 _Z19assign_pts_to_box3diiiPKfS0_Pi_param_0,
	.param .u32 _Z19assign_pts_to_box3diiiPKfS0_Pi_param_1,
	.param .u32 _Z19assign_pts_to_box3diiiPKfS0_Pi_param_2,
	.param .u64 .ptr .align 1 _Z19assign_pts_to_box3diiiPKfS0_Pi_param_3,
	.param .u64 .ptr .align 1 _Z19assign_pts_to_box3diiiPKfS0_Pi_param_4,
	.param .u64 .ptr .align 1 _Z19assign_pts_to_box3diiiPKfS0_Pi_param_5
)
{
	.local .align 4 .b8 	__local_depot1[28];
	.reg .b64 	%SP;
	.reg .b64 	%SPL;
	.reg .pred 	%p<32>;
	.reg .b32 	%r<99>;
	.reg .b32 	%f<70>;
	.reg .b64 	%rd<51>;
	.reg .b64 	%fd<18>;

	mov.u64 	%SPL, __local_depot1;
	ld.param.u32 	%r35, [_Z19assign_pts_to_box3diiiPKfS0_Pi_param_0];
	ld.param.u32 	%r33, [_Z19assign_pts_to_box3diiiPKfS0_Pi_param_1];
	ld.param.u32 	%r34, [_Z19assign_pts_to_box3diiiPKfS0_Pi_param_2];
	ld.param.u64 	%rd19, [_Z19assign_pts_to_box3diiiPKfS0_Pi_param_3];
	ld.param.u64 	%rd20, [_Z19assign_pts_to_box3diiiPKfS0_Pi_param_4];
	ld.param.u64 	%rd21, [_Z19assign_pts_to_box3diiiPKfS0_Pi_param_5];
	add.u64 	%rd1, %SPL, 0;
	mov.u32 	%r36, %ctaid.x;
	mov.u32 	%r37, %ntid.x;
	mov.u32 	%r38, %tid.x;
	mad.lo.s32 	%r1, %r36, %r37, %r38;
	mov.u32 	%r2, %ctaid.y;
	mov.u32 	%r3, %ctaid.z;
	setp.ge.s32 	%p1, %r1, %r33;
	setp.ge.s32 	%p2, %r2, %r34;
	or.pred  	%p3, %p1, %p2;
	setp.ge.s32 	%p4, %r3, %r35;
	or.pred  	%p5, %p4, %p3;
	@%p5 bra 	$L__BB1_22;
	cvta.to.global.u64 	%rd23, %rd21;
	cvta.to.global.u64 	%rd24, %rd19;
	cvta.to.global.u64 	%rd25, %rd20;
	mad.lo.s32 	%r40, %r33, %r3, %r1;
	mad.lo.s32 	%r41, %r40, %r34, %r2;
	mul.wide.s32 	%rd26, %r41, 4;
	add.s64 	%rd2, %rd23, %rd26;
	mov.b32 	%r98, 0;
	st.global.u32 	[%rd2], %r98;
	mad.lo.s32 	%r42, %r34, %r3, %r2;
	mul.lo.s32 	%r43, %r42, 7;
	mul.lo.s32 	%r44, %r40, 3;
	mul.wide.s32 	%rd27, %r44, 4;
	add.s64 	%rd3, %rd24, %rd27;
	ld.global.f32 	%f18, [%rd3];
	mul.wide.u32 	%rd28, %r43, 4;
	add.s64 	%rd4, %rd25, %rd28;
	ld.global.f32 	%f19, [%rd4];
	ld.global.f32 	%f1, [%rd4+24];
	sub.f32 	%f2, %f18, %f19;
	abs.f32 	%f20, %f2;
	setp.gt.f32 	%p6, %f20, 0f41F00000;
	@%p6 bra 	$L__BB1_21;
	ld.global.f32 	%f3, [%rd3+8];
	ld.global.f32 	%f4, [%rd4+8];
	ld.global.f32 	%f5, [%rd4+12];
	ld.global.f32 	%f6, [%rd4+16];
	ld.global.f32 	%f7, [%rd4+20];
	ld.global.f32 	%f21, [%rd4+4];
	ld.global.f32 	%f22, [%rd3+4];
	sub.f32 	%f8, %f22, %f21;
	abs.f32 	%f23, %f8;
	setp.gt.f32 	%p7, %f23, 0f41F00000;
	@%p7 bra 	$L__BB1_21;
	sub.f32 	%f24, %f3, %f4;
	abs.f32 	%f25, %f24;
	cvt.f64.f32 	%fd1, %f25;
	cvt.f64.f32 	%fd2, %f7;
	mul.f64 	%fd3, %fd2, 0d3FE0000000000000;
	setp.lt.f64 	%p8, %fd3, %fd1;
	@%p8 bra 	$L__BB1_21;
	mul.f32 	%f26, %f1, 0f3F22F983;
	cvt.rni.s32.f32 	%r97, %f26;
	cvt.rn.f32.s32 	%f27, %r97;
	fma.rn.f32 	%f28, %f27, 0fBFC90FDA, %f1;
	fma.rn.f32 	%f29, %f27, 0fB3A22168, %f28;
	fma.rn.f32 	%f69, %f27, 0fA7C234C5, %f29;
	abs.f32 	%f10, %f1;
	setp.ltu.f32 	%p9, %f10, 0f47CE4780;
	mov.u32 	%r93, %r97;
	mov.f32 	%f68, %f69;
	@%p9 bra 	$L__BB1_12;
	setp.neu.f32 	%p10, %f10, 0f7F800000;
	@%p10 bra 	$L__BB1_7;
	mov.f32 	%f32, 0f00000000;
	mul.rn.f32 	%f68, %f1, %f32;
	mov.b32 	%r93, 0;
	bra.uni 	$L__BB1_12;
$L__BB1_7:
	mov.b32 	%r5, %f1;
	shl.b32 	%r48, %r5, 8;
	or.b32  	%r6, %r48, -2147483648;
	mov.b64 	%rd47, 0;
	mov.b32 	%r90, 0;
	mov.u64 	%rd45, __cudart_i2opi_f;
	mov.u64 	%rd46, %rd1;
$L__BB1_8:
	.pragma "nounroll";
	ld.global.nc.u32 	%r49, [%rd45];
	mad.wide.u32 	%rd31, %r49, %r6, %rd47;
	shr.u64 	%rd47, %rd31, 32;
	st.local.u32 	[%rd46], %rd31;
	add.s32 	%r90, %r90, 1;
	add.s64 	%rd46, %rd46, 4;
	add.s64 	%rd45, %rd45, 4;
	setp.ne.s32 	%p11, %r90, 6;
	@%p11 bra 	$L__BB1_8;
	shr.u32 	%r50, %r5, 23;
	st.local.u32 	[%rd1+24], %rd47;
	and.b32  	%r9, %r50, 31;
	and.b32  	%r51, %r50, 224;
	add.s32 	%r52, %r51, -128;
	shr.u32 	%r53, %r52, 5;
	mul.wide.u32 	%rd32, %r53, 4;
	sub.s64 	%rd11, %rd1, %rd32;
	ld.local.u32 	%r91, [%rd11+24];
	ld.local.u32 	%r92, [%rd11+20];
	setp.eq.s32 	%p12, %r9, 0;
	@%p12 bra 	$L__BB1_11;
	shf.l.wrap.b32 	%r91, %r92, %r91, %r9;
	ld.local.u32 	%r54, [%rd11+16];
	shf.l.wrap.b32 	%r92, %r54, %r92, %r9;
$L__BB1_11:
	shr.u32 	%r55, %r91, 30;
	shf.l.wrap.b32 	%r56, %r92, %r91, 2;
	shl.b32 	%r57, %r92, 2;
	shr.u32 	%r58, %r56, 31;
	add.s32 	%r59, %r58, %r55;
	neg.s32 	%r60, %r59;
	setp.lt.s32 	%p13, %r5, 0;
	selp.b32 	%r93, %r60, %r59, %p13;
	xor.b32  	%r61, %r56, %r5;
	shr.s32 	%r62, %r56, 31;
	xor.b32  	%r63, %r62, %r56;
	xor.b32  	%r64, %r62, %r57;
	cvt.u64.u32 	%rd33, %r63;
	shl.b64 	%rd34, %rd33, 32;
	cvt.u64.u32 	%rd35, %r64;
	or.b64  	%rd36, %rd34, %rd35;
	cvt.rn.f64.s64 	%fd4, %rd36;
	mul.f64 	%fd5, %fd4, 0d3BF921FB54442D19;
	cvt.rn.f32.f64 	%f30, %fd5;
	neg.f32 	%f31, %f30;
	setp.lt.s32 	%p14, %r61, 0;
	selp.f32 	%f68, %f31, %f30, %p14;
$L__BB1_12:
	setp.ltu.f32 	%p15, %f10, 0f47CE4780;
	add.s32 	%r66, %r93, 1;
	mul.rn.f32 	%f33, %f68, %f68;
	and.b32  	%r67, %r93, 1;
	setp.eq.b32 	%p16, %r67, 1;
	selp.f32 	%f34, %f68, 0f3F800000, %p16;
	fma.rn.f32 	%f35, %f33, %f34, 0f00000000;
	fma.rn.f32 	%f36, %f33, 0f37CBAC00, 0fBAB607ED;
	selp.f32 	%f37, 0fB94D4153, %f36, %p16;
	selp.f32 	%f38, 0f3C0885E4, 0f3D2AAABB, %p16;
	fma.rn.f32 	%f39, %f37, %f33, %f38;
	selp.f32 	%f40, 0fBE2AAAA8, 0fBEFFFFFF, %p16;
	fma.rn.f32 	%f41, %f39, %f33, %f40;
	fma.rn.f32 	%f42, %f41, %f35, %f34;
	and.b32  	%r68, %r66, 2;
	setp.eq.s32 	%p17, %r68, 0;
	mov.f32 	%f43, 0f00000000;
	sub.f32 	%f44, %f43, %f42;
	selp.f32 	%f14, %f42, %f44, %p17;
	@%p15 bra 	$L__BB1_20;
	setp.neu.f32 	%p18, %f10, 0f7F800000;
	@%p18 bra 	$L__BB1_15;
	mov.f32 	%f47, 0f00000000;
	mul.rn.f32 	%f69, %f1, %f47;
	mov.b32 	%r97, 0;
	bra.uni 	$L__BB1_20;
$L__BB1_15:
	mov.b32 	%r18, %f1;
	shl.b32 	%r70, %r18, 8;
	or.b32  	%r19, %r70, -2147483648;
	mov.b64 	%rd50, 0;
	mov.b32 	%r94, 0;
	mov.u64 	%rd48, __cudart_i2opi_f;
	mov.u64 	%rd49, %rd1;
$L__BB1_16:
	.pragma "nounroll";
	ld.global.nc.u32 	%r71, [%rd48];
	mad.wide.u32 	%rd39, %r71, %r19, %rd50;
	shr.u64 	%rd50, %rd39, 32;
	st.local.u32 	[%rd49], %rd39;
	add.s32 	%r94, %r94, 1;
	add.s64 	%rd49, %rd49, 4;
	add.s64 	%rd48, %rd48, 4;
	setp.ne.s32 	%p19, %r94, 6;
	@%p19 bra 	$L__BB1_16;
	shr.u32 	%r72, %r18, 23;
	st.local.u32 	[%rd1+24], %rd50;
	and.b32  	%r22, %r72, 31;
	and.b32  	%r73, %r72, 224;
	add.s32 	%r74, %r73, -128;
	shr.u32 	%r75, %r74, 5;
	mul.wide.u32 	%rd40, %r75, 4;
	sub.s64 	%rd18, %rd1, %rd40;
	ld.local.u32 	%r95, [%rd18+24];
	ld.local.u32 	%r96, [%rd18+20];
	setp.eq.s32 	%p20, %r22, 0;
	@%p20 bra 	$L__BB1_19;
	shf.l.wrap.b32 	%r95, %r96, %r95, %r22;
	ld.local.u32 	%r76, [%rd18+16];
	shf.l.wrap.b32 	%r96, %r76, %r96, %r22;
$L__BB1_19:
	shr.u32 	%r77, %r95, 30;
	shf.l.wrap.b32 	%r78, %r96, %r95, 2;
	shl.b32 	%r79, %r96, 2;
	shr.u32 	%r80, %r78, 31;
	add.s32 	%r81, %r80, %r77;
	neg.s32 	%r82, %r81;
	setp.lt.s32 	%p21, %r18, 0;
	selp.b32 	%r97, %r82, %r81, %p21;
	xor.b32  	%r83, %r78, %r18;
	shr.s32 	%r84, %r78, 31;
	xor.b32  	%r85, %r84, %r78;
	xor.b32  	%r86, %r84, %r79;
	cvt.u64.u32 	%rd41, %r85;
	shl.b64 	%rd42, %rd41, 32;
	cvt.u64.u32 	%rd43, %r86;
	or.b64  	%rd44, %rd42, %rd43;
	cvt.rn.f64.s64 	%fd6, %rd44;
	mul.f64 	%fd7, %fd6, 0d3BF921FB54442D19;
	cvt.rn.f32.f64 	%f45, %fd7;
	neg.f32 	%f46, %f45;
	setp.lt.s32 	%p22, %r83, 0;
	selp.f32 	%f69, %f46, %f45, %p22;
$L__BB1_20:
	mul.rn.f32 	%f48, %f69, %f69;
	and.b32  	%r88, %r97, 1;
	setp.eq.b32 	%p23, %r88, 1;
	selp.f32 	%f49, 0f3F800000, %f69, %p23;
	fma.rn.f32 	%f50, %f48, %f49, 0f00000000;
	fma.rn.f32 	%f51, %f48, 0f37CBAC00, 0fBAB607ED;
	selp.f32 	%f52, %f51, 0fB94D4153, %p23;
	selp.f32 	%f53, 0f3D2AAABB, 0f3C0885E4, %p23;
	fma.rn.f32 	%f54, %f52, %f48, %f53;
	selp.f32 	%f55, 0fBEFFFFFF, 0fBE2AAAA8, %p23;
	fma.rn.f32 	%f56, %f54, %f48, %f55;
	fma.rn.f32 	%f57, %f56, %f50, %f49;
	and.b32  	%r89, %r97, 2;
	setp.eq.s32 	%p24, %r89, 0;
	mov.f32 	%f58, 0f00000000;
	sub.f32 	%f59, %f58, %f57;
	selp.f32 	%f60, %f57, %f59, %p24;
	mul.f32 	%f61, %f2, %f14;
	mul.f32 	%f62, %f8, %f60;
	sub.f32 	%f63, %f61, %f62;
	mul.f32 	%f64, %f2, %f60;
	fma.rn.f32 	%f65, %f8, %f14, %f64;
	cvt.f64.f32 	%fd8, %f63;
	neg.f32 	%f66, %f5;
	cvt.f64.f32 	%fd9, %f66;
	mul.f64 	%fd10, %fd9, 0d3FE0000000000000;
	setp.le.f64 	%p25, %fd10, %fd8;
	cvt.f64.f32 	%fd11, %f5;
	mul.f64 	%fd12, %fd11, 0d3FE0000000000000;
	setp.ge.f64 	%p26, %fd12, %fd8;
	cvt.f64.f32 	%fd13, %f65;
	neg.f32 	%f67, %f6;
	cvt.f64.f32 	%fd14, %f67;
	mul.f64 	%fd15, %fd14, 0d3FE0000000000000;
	setp.le.f64 	%p27, %fd15, %fd13;
	and.pred  	%p28, %p25, %p27;
	and.pred  	%p29, %p28, %p26;
	cvt.f64.f32 	%fd16, %f6;
	mul.f64 	%fd17, %fd16, 0d3FE0000000000000;
	setp.ge.f64 	%p30, %fd17, %fd13;
	and.pred  	%p31, %p30, %p29;
	selp.u32 	%r98, 1, 0, %p31;
$L__BB1_21:
	st.global.u32 	[%rd2], %r98;
$L__BB1_22:
	ret;

}
	// .globl	_Z21assign_pts_to_box3dv2iiPKfS0_Pc
.visible .entry _Z21assign_pts_to_box3dv2iiPKfS0_Pc(
	.param .u32 _Z21assign_pts_to_box3dv2iiPKfS0_Pc_param_0,
	.param .u32 _Z21assign_pts_to_box3dv2iiPKfS0_Pc_param_1,
	.param .u64 .ptr .align 1 _Z21assign_pts_to_box3dv2iiPKfS0_Pc_param_2,
	.param .u64 .ptr .align 1 _Z21assign_pts_to_box3dv2iiPKfS0_Pc_param_3,
	.param .u64 .ptr .align 1 _Z21assign_pts_to_box3dv2iiPKfS0_Pc_param_4
)
{
	.local .align 4 .b8 	__local_depot2[28];
	.reg .b64 	%SP;
	.reg .b64 	%SPL;
	.reg .pred 	%p<29>;
	.reg .b16 	%rs<7>;
	.reg .b32 	%r<92>;
	.reg .b32 	%f<70>;
	.reg .b64 	%rd<57>;
	.reg .b64 	%fd<18>;

	mov.u64 	%SPL, __local_depot2;
	ld.param.u32 	%r30, [_Z21assign_pts_to_box3dv2iiPKfS0_Pc_param_0];
	ld.param.u32 	%r31, [_Z21assign_pts_to_box3dv2iiPKfS0_Pc_param_1];
	ld.param.u64 	%rd19, [_Z21assign_pts_to_box3dv2iiPKfS0_Pc_param_2];
	ld.param.u64 	%rd20, [_Z21assign_pts_to_box3dv2iiPKfS0_Pc_param_3];
	ld.param.u64 	%rd21, [_Z21assign_pts_to_box3dv2iiPKfS0_Pc_param_4];
	add.u64 	%rd1, %SPL, 0;
	mov.u32 	%r32, %ctaid.x;
	mov.u32 	%r33, %ntid.x;
	mov.u32 	%r34, %tid.x;
	mad.lo.s32 	%r1, %r32, %r33, %r34;
	mov.u32 	%r35, %ctaid.y;
	mov.u32 	%r36, %ntid.y;
	mov.u32 	%r37, %tid.y;
	mad.lo.s32 	%r2, %r35, %r36, %r37;
	setp.lt.s32 	%p1, %r1, %r31;
	@%p1 bra 	$L__BB2_2;
	mov.u64 	%rd23, $str;
	cvta.global.u64 	%rd24, %rd23;
	mov.u64 	%rd25, $str$1;
	cvta.global.u64 	%rd26, %rd25;
	mov.u64 	%rd27, __unnamed_1;
	cvta.global.u64 	%rd28, %rd27;
	{ // callseq 0, 0
	.param .b64 param0;
	st.param.b64 	[param0], %rd24;
	.param .b64 param1;
	st.param.b64 	[param1], %rd26;
	.param .b32 param2;
	st.param.b32 	[param2], 160;
	.param .b64 param3;
	st.param.b64 	[param3], %rd28;
	.param .b64 param4;
	st.param.b64 	[param4], 1;
	call.uni 
	__assertfail, 
	(
	param0, 
	param1, 
	param2, 
	param3, 
	param4
	);
	} // callseq 0
$L__BB2_2:
	setp.ge.s32 	%p2, %r2, %r30;
	@%p2 bra 	$L__BB2_24;
	mad.lo.s32 	%r38, %r1, %r30, %r2;
	cvt.s64.s32 	%rd29, %r38;
	cvta.to.global.u64 	%rd30, %rd21;
	add.s64 	%rd2, %rd30, %rd29;
	mov.b16 	%rs6, 0;
	st.global.u8 	[%rd2], %rs6;
	mul.lo.s32 	%r39, %r1, 7;
	mul.lo.s32 	%r40, %r2, 3;
	cvta.to.global.u64 	%rd31, %rd19;
	mul.wide.u32 	%rd32, %r40, 4;
	add.s64 	%rd3, %rd31, %rd32;
	ld.global.f32 	%f18, [%rd3];
	cvta.to.global.u64 	%rd33, %rd20;
	mul.wide.s32 	%rd34, %r39, 4;
	add.s64 	%rd4, %rd33, %rd34;
	ld.global.f32 	%f19, [%rd4];
	ld.global.f32 	%f1, [%rd4+24];
	sub.f32 	%f2, %f18, %f19;
	abs.f32 	%f20, %f2;
	setp.gt.f32 	%p3, %f20, 0f41F00000;
	@%p3 bra 	$L__BB2_23;
	ld.global.f32 	%f3, [%rd3+8];
	ld.global.f32 	%f4, [%rd4+8];
	ld.global.f32 	%f5, [%rd4+12];
	ld.global.f32 	%f6, [%rd4+16];
	ld.global.f32 	%f7, [%rd4+20];
	ld.global.f32 	%f21, [%rd4+4];
	ld.global.f32 	%f22, [%rd3+4];
	sub.f32 	%f8, %f22, %f21;
	abs.f32 	%f23, %f8;
	setp.gt.f32 	%p4, %f23, 0f41F00000;
	@%p4 bra 	$L__BB2_23;
	sub.f32 	%f24, %f3, %f4;
	abs.f32 	%f25, %f24;
	cvt.f64.f32 	%fd1, %f25;
	cvt.f64.f32 	%fd2, %f7;
	mul.f64 	%fd3, %fd2, 0d3FE0000000000000;
	setp.lt.f64 	%p5, %fd3, %fd1;
	@%p5 bra 	$L__BB2_23;
	mul.f32 	%f26, %f1, 0f3F22F983;
	cvt.rni.s32.f32 	%r91, %f26;
	cvt.rn.f32.s32 	%f27, %r91;
	fma.rn.f32 	%f28, %f27, 0fBFC90FDA, %f1;
	fma.rn.f32 	%f29, %f27, 0fB3A22168, %f28;
	fma.rn.f32 	%f69, %f27, 0fA7C234C5, %f29;
	abs.f32 	%f10, %f1;
	setp.ltu.f32 	%p6, %f10, 0f47CE4780;
	mov.u32 	%r87, %r91;
	mov.f32 	%f68, %f69;
	@%p6 bra 	$L__BB2_14;
	setp.neu.f32 	%p7, %f10, 0f7F800000;
	@%p7 bra 	$L__BB2_9;
	mov.f32 	%f32, 0f00000000;
	mul.rn.f32 	%f68, %f1, %f32;
	mov.b32 	%r87, 0;
	bra.uni 	$L__BB2_14;
$L__BB2_9:
	mov.b32 	%r4, %f1;
	shl.b32 	%r42, %r4, 8;
	or.b32  	%r5, %r42, -2147483648;
	mov.b64 	%rd53, 0;
	mov.b32 	%r84, 0;
	mov.u64 	%rd51, __cudart_i2opi_f;
	mov.u64 	%rd52, %rd1;
$L__BB2_10:
	.pragma "nounroll";
	ld.global.nc.u32 	%r43, [%rd51];
	mad.wide.u32 	%rd37, %r43, %r5, %rd53;
	shr.u64 	%rd53, %rd37, 32;
	st.local.u32 	[%rd52], %rd37;
	add.s32 	%r84, %r84, 1;
	add.s64 	%rd52, %rd52, 4;
	add.s64 	%rd51, %rd51, 4;
	setp.ne.s32 	%p8, %r84, 6;
	@%p8 bra 	$L__BB2_10;
	shr.u32 	%r44, %r4, 23;
	st.local.u32 	[%rd1+24], %rd53;
	and.b32  	%r8, %r44, 31;
	and.b32  	%r45, %r44, 224;
	add.s32 	%r46, %r45, -128;
	shr.u32 	%r47, %r46, 5;
	mul.wide.u32 	%rd38, %r47, 4;
	sub.s64 	%rd11, %rd1, %rd38;
	ld.local.u32 	%r85, [%rd11+24];
	ld.local.u32 	%r86, [%rd11+20];
	setp.eq.s32 	%p9, %r8, 0;
	@%p9 bra 	$L__BB2_13;
	shf.l.wrap.b32 	%r85, %r86, %r85, %r8;
	ld.local.u32 	%r48, [%rd11+16];
	shf.l.wrap.b32 	%r86, %r48, %r86, %r8;
$L__BB2_13:
	shr.u32 	%r49, %r85, 30;
	shf.l.wrap.b32 	%r50, %r86, %r85, 2;
	shl.b32 	%r51, %r86, 2;
	shr.u32 	%r52, %r50, 31;
	add.s32 	%r53, %r52, %r49;
	neg.s32 	%r54, %r53;
	setp.lt.s32 	%p10, %r4, 0;
	selp.b32 	%r87, %r54, %r53, %p10;
	xor.b32  	%r55, %r50, %r4;
	shr.s32 	%r56, %r50, 31;
	xor.b32  	%r57, %r56, %r50;
	xor.b32  	%r58, %r56, %r51;
	cvt.u64.u32 	%rd39, %r57;
	shl.b64 	%rd40, %rd39, 32;
	cvt.u64.u32 	%rd41, %r58;
	or.b64  	%rd42, %rd40, %rd41;
	cvt.rn.f64.s64 	%fd4, %rd42;
	mul.f64 	%fd5, %fd4, 0d3BF921FB54442D19;
	cvt.rn.f32.f64 	%f30, %fd5;
	neg.f32 	%f31, %f30;
	setp.lt.s32 	%p11, %r55, 0;
	selp.f32 	%f68, %f31, %f30, %p11;
$L__BB2_14:
	setp.ltu.f32 	%p12, %f10, 0f47CE4780;
	add.s32 	%r60, %r87, 1;
	mul.rn.f32 	%f33, %f68, %f68;
	and.b32  	%r61, %r87, 1;
	setp.eq.b32 	%p13, %r61, 1;
	selp.f32 	%f34, %f68, 0f3F800000, %p13;
	fma.rn.f32 	%f35, %f33, %f34, 0f00000000;
	fma.rn.f32 	%f36, %f33, 0f37CBAC00, 0fBAB607ED;
	selp.f32 	%f37, 0fB94D4153, %f36, %p13;
	selp.f32 	%f38, 0f3C0885E4, 0f3D2AAABB, %p13;
	fma.rn.f32 	%f39, %f37, %f33, %f38;
	selp.f32 	%f40, 0fBE2AAAA8, 0fBEFFFFFF, %p13;
	fma.rn.f32 	%f41, %f39, %f33, %f40;
	fma.rn.f32 	%f42, %f41, %f35, %f34;
	and.b32  	%r62, %r60, 2;
	setp.eq.s32 	%p14, %r62, 0;
	mov.f32 	%f43, 0f00000000;
	sub.f32 	%f44, %f43, %f42;
	selp.f32 	%f14, %f42, %f44, %p14;
	@%p12 bra 	$L__BB2_22;
	setp.neu.f32 	%p15, %f10, 0f7F800000;
	@%p15 bra 	$L__BB2_17;
	mov.f32 	%f47, 0f00000000;
	mul.rn.f32 	%f69, %f1, %f47;
	mov.b32 	%r91, 0;
	bra.uni 	$L__BB2_22;
$L__BB2_17:
	mov.b32 	%r17, %f1;
	shl.b32 	%r64, %r17, 8;
	or.b32  	%r18, %r64, -2147483648;
	mov.b64 	%rd56, 0;
	mov.b32 	%r88, 0;
	mov.u64 	%rd54, __cudart_i2opi_f;
	mov.u64 	%rd55, %rd1;
$L__BB2_18:
	.pragma "nounroll";
	ld.global.nc.u32 	%r65, [%rd54];
	mad.wide.u32 	%rd45, %r65, %r18, %rd56;
	shr.u64 	%rd56, %rd45, 32;
	st.local.u32 	[%rd55], %rd45;
	add.s32 	%r88, %r88, 1;
	add.s64 	%rd55, %rd55, 4;
	add.s64 	%rd54, %rd54, 4;
	setp.ne.s32 	%p16, %r88, 6;
	@%p16 bra 	$L__BB2_18;
	shr.u32 	%r66, %r17, 23;
	st.local.u32 	[%rd1+24], %rd56;
	and.b32  	%r21, %r66, 31;
	and.b32  	%r67, %r66, 224;
	add.s32 	%r68, %r67, -128;
	shr.u32 	%r69, %r68, 5;
	mul.wide.u32 	%rd46, %r69, 4;
	sub.s64 	%rd18, %rd1, %rd46;
	ld.local.u32 	%r89, [%rd18+24];
	ld.local.u32 	%r90, [%rd18+20];
	setp.eq.s32 	%p17, %r21, 0;
	@%p17 bra 	$L__BB2_21;
	shf.l.wrap.b32 	%r89, %r90, %r89, %r21;
	ld.local.u32 	%r70, [%rd18+16];
	shf.l.wrap.b32 	%r90, %r70, %r90, %r21;
$L__BB2_21:
	shr.u32 	%r71, %r89, 30;
	shf.l.wrap.b32 	%r72, %r90, %r89, 2;
	shl.b32 	%r73, %r90, 2;
	shr.u32 	%r74, %r72, 31;
	add.s32 	%r75, %r74, %r71;
	neg.s32 	%r76, %r75;
	setp.lt.s32 	%p18, %r17, 0;
	selp.b32 	%r91, %r76, %r75, %p18;
	xor.b32  	%r77, %r72, %r17;
	shr.s32 	%r78, %r72, 31;
	xor.b32  	%r79, %r78, %r72;
	xor.b32  	%r80, %r78, %r73;
	cvt.u64.u32 	%rd47, %r79;
	shl.b64 	%rd48, %rd47, 32;
	cvt.u64.u32 	%rd49, %r80;
	or.b64  	%rd50, %rd48, %rd49;
	cvt.rn.f64.s64 	%fd6, %rd50;
	mul.f64 	%fd7, %fd6, 0d3BF921FB54442D19;
	cvt.rn.f32.f64 	%f45, %fd7;
	neg.f32 	%f46, %f45;
	setp.lt.s32 	%p19, %r77, 0;
	selp.f32 	%f69, %f46, %f45, %p19;
$L__BB2_22:
	mul.rn.f32 	%f48, %f69, %f69;
	and.b32  	%r82, %r91, 1;
	setp.eq.b32 	%p20, %r82, 1;
	selp.f32 	%f49, 0f3F800000, %f69, %p20;
	fma.rn.f32 	%f50, %f48, %f49, 0f00000000;
	fma.rn.f32 	%f51, %f48, 0f37CBAC00, 0fBAB607ED;
	selp.f32 	%f52, %f51, 0fB94D4153, %p20;
	selp.f32 	%f53, 0f3D2AAABB, 0f3C0885E4, %p20;
	fma.rn.f32 	%f54, %f52, %f48, %f53;
	selp.f32 	%f55, 0fBEFFFFFF, 0fBE2AAAA8, %p20;
	fma.rn.f32 	%f56, %f54, %f48, %f55;
	fma.rn.f32 	%f57, %f56, %f50, %f49;
	and.b32  	%r83, %r91, 2;
	setp.eq.s32 	%p21, %r83, 0;
	mov.f32 	%f58, 0f00000000;
	sub.f32 	%f59, %f58, %f57;
	selp.f32 	%f60, %f57, %f59, %p21;
	mul.f32 	%f61, %f2, %f14;
	mul.f32 	%f62, %f8, %f60;
	sub.f32 	%f63, %f61, %f62;
	mul.f32 	%f64, %f2, %f60;
	fma.rn.f32 	%f65, %f8, %f14, %f64;
	cvt.f64.f32 	%fd8, %f63;
	neg.f32 	%f66, %f5;
	cvt.f64.f32 	%fd9, %f66;
	mul.f64 	%fd10, %fd9, 0d3FE0000000000000;
	setp.le.f64 	%p22, %fd10, %fd8;
	cvt.f64.f32 	%fd11, %f5;
	mul.f64 	%fd12, %fd11, 0d3FE0000000000000;
	setp.ge.f64 	%p23, %fd12, %fd8;
	cvt.f64.f32 	%fd13, %f65;
	neg.f32 	%f67, %f6;
	cvt.f64.f32 	%fd14, %f67;
	mul.f64 	%fd15, %fd14, 0d3FE0000000000000;
	setp.le.f64 	%p24, %fd15, %fd13;
	and.pred  	%p25, %p22, %p24;
	and.pred  	%p26, %p25, %p23;
	cvt.f64.f32 	%fd16, %f6;
	mul.f64 	%fd17, %fd16, 0d3FE0000000000000;
	setp.ge.f64 	%p27, %fd17, %fd13;
	and.pred  	%p28, %p27, %p26;
	selp.u16 	%rs6, 1, 0, %p28;
$L__BB2_23:
	st.global.u8 	[%rd2], %rs6;
$L__BB2_24:
	ret;

}
	// .globl	_Z14get_pooled_idxiiiiPKiPiS1_S1_
.visible .entry _Z14get_pooled_idxiiiiPKiPiS1_S1_(
	.param .u32 _Z14get_pooled_idxiiiiPKiPiS1_S1__param_0,
	.param .u32 _Z14get_pooled_idxiiiiPKiPiS1_S1__param_1,
	.param .u32 _Z14get_pooled_idxiiiiPKiPiS1_S1__param_2,
	.param .u32 _Z14get_pooled_idxiiiiPKiPiS1_S1__param_3,
	.param .u64 .ptr .align 1 _Z14get_pooled_idxiiiiPKiPiS1_S1__param_4,
	.param .u64 .ptr .align 1 _Z14get_pooled_idxiiiiPKiPiS1_S1__param_5,
	.param .u64 .ptr .align 1 _Z14get_pooled_idxiiiiPKiPiS1_S1__param_6,
	.param .u64 .ptr .align 1 _Z14get_pooled_idxiiiiPKiPiS1_S1__param_7
)
{
	.reg .pred 	%p<12>;
	.reg .b32 	%r<75>;
	.reg .b64 	%rd<31>;

	ld.param.u32 	%r27, [_Z14get_pooled_idxiiiiPKiPiS1_S1__param_1];
	ld.param.u32 	%r28, [_Z14get_pooled_idxiiiiPKiPiS1_S1__param_2];
	ld.param.u32 	%r29, [_Z14get_pooled_idxiiiiPKiPiS1_S1__param_3];
	ld.param.u64 	%rd4, [_Z14get_pooled_idxiiiiPKiPiS1_S1__param_4];
	ld.param.u64 	%rd6, [_Z14get_pooled_idxiiiiPKiPiS1_S1__param_5];
	ld.param.u64 	%rd5, [_Z14get_pooled_idxiiiiPKiPiS1_S1__param_6];
	ld.param.u64 	%rd7, [_Z14get_pooled_idxiiiiPKiPiS1_S1__param_7];
	cvta.to.global.u64 	%rd1, %rd7;
	cvta.to.global.u64 	%rd2, %rd6;
	mov.u32 	%r30, %ctaid.x;
	mov.u32 	%r31, %ntid.x;
	mov.u32 	%r32, %tid.x;
	mad.lo.s32 	%r1, %r30, %r31, %r32;
	setp.ge.s32 	%p1, %r1, %r28;
	@%p1 bra 	$L__BB3_16;
	mov.u32 	%r2, %ctaid.y;
	setp.lt.s32 	%p2, %r27, 1;
	mov.b32 	%r68, 0;
	@%p2 bra 	$L__BB3_7;
	mul.lo.s32 	%r3, %r27, %r2;
	mad.lo.s32 	%r35, %r28, %r2, %r1;
	mul.lo.s32 	%r4, %r35, %r29;
	cvta.to.global.u64 	%rd3, %rd4;
	mov.b32 	%r65, 0;
	mov.u32 	%r68, %r65;
$L__BB3_3:
	add.s32 	%r36, %r65, %r3;
	mad.lo.s32 	%r37, %r36, %r28, %r1;
	mul.wide.s32 	%rd8, %r37, 4;
	add.s64 	%rd9, %rd3, %rd8;
	ld.global.u32 	%r38, [%rd9];
	setp.eq.s32 	%p3, %r38, 0;
	@%p3 bra 	$L__BB3_6;
	setp.ge.s32 	%p4, %r68, %r29;
	@%p4 bra 	$L__BB3_7;
	add.s32 	%r39, %r68, %r4;
	mul.wide.s32 	%rd10, %r39, 4;
	add.s64 	%rd11, %rd2, %rd10;
	st.global.u32 	[%rd11], %r65;
	add.s32 	%r68, %r68, 1;
$L__BB3_6:
	add.s32 	%r65, %r65, 1;
	setp.ne.s32 	%p5, %r65, %r27;
	@%p5 bra 	$L__BB3_3;
$L__BB3_7:
	setp.ne.s32 	%p6, %r68, 0;
	@%p6 bra 	$L__BB3_9;
	mad.lo.s32 	%r63, %r28, %r2, %r1;
	cvta.to.global.u64 	%rd28, %rd5;
	mul.wide.s32 	%rd29, %r63, 4;
	add.s64 	%rd30, %rd28, %rd29;
	mov.b32 	%r64, 1;
	st.global.u32 	[%rd30], %r64;
	bra.uni 	$L__BB3_16;
$L__BB3_9:
	setp.ge.s32 	%p7, %r68, %r29;
	@%p7 bra 	$L__BB3_16;
	mad.lo.s32 	%r40, %r28, %r2, %r1;
	mul.lo.s32 	%r11, %r40, %r29;
	sub.s32 	%r41, %r29, %r68;
	and.b32  	%r12, %r41, 3;
	setp.eq.s32 	%p8, %r12, 0;
	mov.u32 	%r72, %r68;
	@%p8 bra 	$L__BB3_13;
	add.s32 	%r70, %r68, %r11;
	neg.s32 	%r69, %r12;
	mov.u32 	%r72, %r68;
$L__BB3_12:
	.pragma "nounroll";
	mul.wide.s32 	%rd12, %r70, 4;
	add.s64 	%rd13, %rd1, %rd12;
	add.s64 	%rd14, %rd2, %rd12;
	rem.s32 	%r42, %r72, %r68;
	add.s32 	%r43, %r42, %r11;
	mul.wide.s32 	%rd15, %r43, 4;
	add.s64 	%rd16, %rd2, %rd15;
	ld.global.u32 	%r44, [%rd16];
	st.global.u32 	[%rd14], %r44;
	mov.b32 	%r45, 1;
	st.global.u32 	[%rd13], %r45;
	add.s32 	%r72, %r72, 1;
	add.s32 	%r70, %r70, 1;
	add.s32 	%r69, %r69, 1;
	setp.ne.s32 	%p9, %r69, 0;
	@%p9 bra 	$L__BB3_12;
$L__BB3_13:
	sub.s32 	%r46, %r68, %r29;
	setp.gt.u32 	%p10, %r46, -4;
	@%p10 bra 	$L__BB3_16;
	add.s32 	%r73, %r72, %r11;
$L__BB3_15:
	rem.s32 	%r47, %r72, %r68;
	add.s32 	%r48, %r47, %r11;
	mul.wide.s32 	%rd17, %r48, 4;
	add.s64 	%rd18, %rd2, %rd17;
	ld.global.u32 	%r49, [%rd18];
	mul.wide.s32 	%rd19, %r73, 4;
	add.s64 	%rd20, %rd2, %rd19;
	st.global.u32 	[%rd20], %r49;
	add.s64 	%rd21, %rd1, %rd19;
	mov.b32 	%r50, 1;
	st.global.u32 	[%rd21], %r50;
	add.s32 	%r51, %r72, 1;
	rem.s32 	%r52, %r51, %r68;
	add.s32 	%r53, %r52, %r11;
	mul.wide.s32 	%rd22, %r53, 4;
	add.s64 	%rd23, %rd2, %rd22;
	ld.global.u32 	%r54, [%rd23];
	st.global.u32 	[%rd20+4], %r54;
	st.global.u32 	[%rd21+4], %r50;
	add.s32 	%r55, %r72, 2;
	rem.s32 	%r56, %r55, %r68;
	add.s32 	%r57, %r56, %r11;
	mul.wide.s32 	%rd24, %r57, 4;
	add.s64 	%rd25, %rd2, %rd24;
	ld.global.u32 	%r58, [%rd25];
	st.global.u32 	[%rd20+8], %r58;
	st.global.u32 	[%rd21+8], %r50;
	add.s32 	%r59, %r72, 3;
	rem.s32 	%r60, %r59, %r68;
	add.s32 	%r61, %r60, %r11;
	mul.wide.s32 	%rd26, %r61, 4;
	add.s64 	%rd27, %rd2, %rd26;
	ld.global.u32 	%r62, [%rd27];
	st.global.u32 	[%rd20+12], %r62;
	st.global.u32 	[%rd21+12], %r50;
	add.s32 	%r73, %r73, 4;
	add.s32 	%r72, %r72, 4;
	setp.ne.s32 	%p11, %r72, %r29;
	@%p11 bra 	$L__BB3_15;
$L__BB3_16:
	ret;

}
	// .globl	_Z17compute_point_iouiiiPKiS0_Pf
.visible .entry _Z17compute_point_iouiiiPKiS0_Pf(
	.param .u32 _Z17compute_point_iouiiiPKiS0_Pf_param_0,
	.param .u32 _Z17compute_point_iouiiiPKiS0_Pf_param_1,
	.param .u32 _Z17compute_point_iouiiiPKiS0_Pf_param_2,
	.param .u64 .ptr .align 1 _Z17compute_point_iouiiiPKiS0_Pf_param_3,
	.param .u64 .ptr .align 1 _Z17compute_point_iouiiiPKiS0_Pf_param_4,
	.param .u64 .ptr .align 1 _Z17compute_point_iouiiiPKiS0_Pf_param_5
)
{
	.reg .pred 	%p<24>;
	.reg .b32 	%r<59>;
	.reg .b32 	%f<103>;
	.reg .b64 	%rd<24>;
	.reg .b64 	%fd<3>;

	ld.param.u32 	%r23, [_Z17compute_point_iouiiiPKiS0_Pf_param_0];
	ld.param.u32 	%r24, [_Z17compute_point_iouiiiPKiS0_Pf_param_1];
	ld.param.u32 	%r25, [_Z17compute_point_iouiiiPKiS0_Pf_param_2];
	ld.param.u64 	%rd7, [_Z17compute_point_iouiiiPKiS0_Pf_param_3];
	ld.param.u64 	%rd8, [_Z17compute_point_iouiiiPKiS0_Pf_param_4];
	ld.param.u64 	%rd6, [_Z17compute_point_iouiiiPKiS0_Pf_param_5];
	cvta.to.global.u64 	%rd1, %rd8;
	cvta.to.global.u64 	%rd2, %rd7;
	mov.u32 	%r27, %ctaid.x;
	mov.u32 	%r28, %ntid.x;
	mov.u32 	%r29, %tid.x;
	mad.lo.s32 	%r30, %r27, %r28, %r29;
	mov.u32 	%r31, %ctaid.y;
	mov.u32 	%r32, %ntid.y;
	mov.u32 	%r33, %tid.y;
	mad.lo.s32 	%r34, %r31, %r32, %r33;
	mul.lo.s32 	%r1, %r30, %r23;
	mul.lo.s32 	%r2, %r34, %r23;
	mad.lo.s32 	%r3, %r25, %r30, %r34;
	setp.ge.s32 	%p1, %r30, %r24;
	setp.ge.s32 	%p2, %r34, %r25;
	or.pred  	%p3, %p1, %p2;
	@%p3 bra 	$L__BB4_31;
	setp.lt.s32 	%p4, %r23, 1;
	mov.f32 	%f83, 0f00000000;
	mov.f32 	%f102, %f83;
	@%p4 bra 	$L__BB4_30;
	and.b32  	%r4, %r23, 3;
	setp.lt.u32 	%p5, %r23, 4;
	mov.f32 	%f85, 0f00000000;
	mov.b32 	%r55, 0;
	mov.f32 	%f84, %f85;
	mov.f32 	%f83, %f85;
	@%p5 bra 	$L__BB4_22;
	and.b32  	%r55, %r23, 2147483644;
	neg.s32 	%r53, %r55;
	add.s64 	%rd3, %rd2, 8;
	mov.f32 	%f85, 0f00000000;
	mov.u32 	%r52, %r1;
	mov.u32 	%r54, %r2;
$L__BB4_4:
	mul.wide.s32 	%rd9, %r52, 4;
	add.s64 	%rd4, %rd3, %rd9;
	ld.global.u32 	%r37, [%rd4+-8];
	setp.lt.s32 	%p6, %r37, 1;
	@%p6 bra 	$L__BB4_8;
	mul.wide.u32 	%rd12, %r54, 4;
	add.s64 	%rd13, %rd1, %rd12;
	ld.global.u32 	%r39, [%rd13];
	setp.lt.s32 	%p8, %r39, 1;
	@%p8 bra 	$L__BB4_7;
	add.f32 	%f83, %f83, 0f3F800000;
	add.f32 	%f84, %f84, 0f3F800000;
	add.f32 	%f85, %f85, 0f3F800000;
	bra.uni 	$L__BB4_9;
$L__BB4_7:
	add.f32 	%f84, %f84, 0f3F800000;
	bra.uni 	$L__BB4_9;
$L__BB4_8:
	mul.wide.u32 	%rd10, %r54, 4;
	add.s64 	%rd11, %rd1, %rd10;
	ld.global.u32 	%r38, [%rd11];
	setp.gt.s32 	%p7, %r38, 0;
	add.f32 	%f63, %f85, 0f3F800000;
	selp.f32 	%f85, %f63, %f85, %p7;
$L__BB4_9:
	ld.global.u32 	%r40, [%rd4+-4];
	setp.lt.s32 	%p9, %r40, 1;
	mul.wide.u32 	%rd14, %r54, 4;
	add.s64 	%rd5, %rd1, %rd14;
	@%p9 bra 	$L__BB4_32;
	ld.global.u32 	%r42, [%rd5+4];
	setp.gt.s32 	%p11, %r42, 0;
	@%p11 bra 	$L__BB4_12;
	add.f32 	%f84, %f84, 0f3F800000;
	bra.uni 	$L__BB4_13;
$L__BB4_12:
	add.f32 	%f83, %f83, 0f3F800000;
	add.f32 	%f84, %f84, 0f3F800000;
	add.f32 	%f85, %f85, 0f3F800000;
$L__BB4_13:
	ld.global.u32 	%r43, [%rd4];
	setp.lt.s32 	%p12, %r43, 1;
	@%p12 bra 	$L__BB4_33;
	ld.global.u32 	%r45, [%rd5+8];
	setp.gt.s32 	%p14, %r45, 0;
	@%p14 bra 	$L__BB4_16;
	add.f32 	%f84, %f84, 0f3F800000;
	bra.uni 	$L__BB4_17;
$L__BB4_16:
	add.f32 	%f83, %f83, 0f3F800000;
	add.f32 	%f84, %f84, 0f3F800000;
	add.f32 	%f85, %f85, 0f3F800000;
$L__BB4_17:
	ld.global.u32 	%r46, [%rd4+4];
	setp.lt.s32 	%p15, %r46, 1;
	@%p15 bra 	$L__BB4_34;
	ld.global.u32 	%r48, [%rd5+12];
	setp.gt.s32 	%p17, %r48, 0;
	@%p17 bra 	$L__BB4_20;
	add.f32 	%f84, %f84, 0f3F800000;
	bra.uni 	$L__BB4_21;
$L__BB4_20:
	add.f32 	%f83, %f83, 0f3F800000;
	add.f32 	%f84, %f84, 0f3F800000;
	add.f32 	%f85, %f85, 0f3F800000;
$L__BB4_21:
	add.s32 	%r54, %r54, 4;
	add.s32 	%r53, %r53, 4;
	add.s32 	%r52, %r52, 4;
	setp.ne.s32 	%p18, %r53, 0;
	@%p18 bra 	$L__BB4_4;
$L__BB4_22:
	setp.eq.s32 	%p19, %r4, 0;
	@%p19 bra 	$L__BB4_29;
	add.s32 	%r58, %r55, %r2;
	add.s32 	%r57, %r55, %r1;
	neg.s32 	%r56, %r4;
$L__BB4_24:
	.pragma "nounroll";
	mul.wide.s32 	%rd15, %r57, 4;
	add.s64 	%rd16, %rd2, %rd15;
	ld.global.u32 	%r49, [%rd16];
	setp.lt.s32 	%p20, %r49, 1;
	@%p20 bra 	$L__BB4_35;
	mul.wide.u32 	%rd19, %r58, 4;
	add.s64 	%rd20, %rd1, %rd19;
	ld.global.u32 	%r51, [%rd20];
	setp.gt.s32 	%p22, %r51, 0;
	@%p22 bra 	$L__BB4_27;
	add.f32 	%f84, %f84, 0f3F800000;
	bra.uni 	$L__BB4_28;
$L__BB4_27:
	add.f32 	%f83, %f83, 0f3F800000;
	add.f32 	%f84, %f84, 0f3F800000;
	add.f32 	%f85, %f85, 0f3F800000;
$L__BB4_28:
	add.s32 	%r58, %r58, 1;
	add.s32 	%r57, %r57, 1;
	add.s32 	%r56, %r56, 1;
	setp.ne.s32 	%p23, %r56, 0;
	@%p23 bra 	$L__BB4_24;
$L__BB4_29:
	add.f32 	%f102, %f84, %f85;
$L__BB4_30:
	sub.f32 	%f68, %f102, %f83;
	cvt.f64.f32 	%fd1, %f68;
	max.f64 	%fd2, %fd1, 0d3FF0000000000000;
	cvt.rn.f32.f64 	%f69, %fd2;
	div.rn.f32 	%f70, %f83, %f69;
	cvta.to.global.u64 	%rd21, %rd6;
	mul.wide.s32 	%rd22, %r3, 4;
	add.s64 	%rd23, %rd21, %rd22;
	st.global.f32 	[%rd23], %f70;
$L__BB4_31:
	ret;
$L__BB4_32:
	ld.global.u32 	%r41, [%rd5+4];
	setp.gt.s32 	%p10, %r41, 0;
	add.f32 	%f64, %f85, 0f3F800000;
	selp.f32 	%f85, %f64, %f85, %p10;
	bra.uni 	$L__BB4_13;
$L__BB4_33:
	ld.global.u32 	%r44, [%rd5+8];
	setp.gt.s32 	%p13, %r44, 0;
	add.f32 	%f65, %f85, 0f3F800000;
	selp.f32 	%f85, %f65, %f85, %p13;
	bra.uni 	$L__BB4_17;
$L__BB4_34:
	ld.global.u32 	%r47, [%rd5+12];
	setp.gt.s32 	%p16, %r47, 0;
	add.f32 	%f66, %f85, 0f3F800000;
	selp.f32 	%f85, %f66, %f85, %p16;
	bra.uni 	$L__BB4_21;
$L__BB4_35:
	mul.wide.u32 	%rd17, %r58, 4;
	add.s64 	%rd18, %rd1, %rd17;
	ld.global.u32 	%r50, [%rd18];
	setp.gt.s32 	%p21, %r50, 0;
	add.f32 	%f67, %f85, 0f3F800000;
	selp.f32 	%f85, %f67, %f85, %p21;
	bra.uni 	$L__BB4_28;

}
	// .globl	_Z20compute_point_countsiiiPKcS0_PiS1_S1_
.visible .entry _Z20compute_point_countsiiiPKcS0_PiS1_S1_(
	.param .u32 _Z20compute_point_countsiiiPKcS0_PiS1_S1__param_0,
	.param .u32 _Z20compute_point_countsiiiPKcS0_PiS1_S1__param_1,
	.param .u32 _Z20compute_point_countsiiiPKcS0_PiS1_S1__param_2,
	.param .u64 .ptr .align 1 _Z20compute_point_countsiiiPKcS0_PiS1_S1__param_3,
	.param .u64 .ptr .align 1 _Z20compute_point_countsiiiPKcS0_PiS1_S1__param_4,
	.param .u64 .ptr .align 1 _Z20compute_point_countsiiiPKcS0_PiS1_S1__param_5,
	.param .u64 .ptr .align 1 _Z20compute_point_countsiiiPKcS0_PiS1_S1__param_6,
	.param .u64 .ptr .align 1 _Z20compute_point_countsiiiPKcS0_PiS1_S1__param_7
)
{
	.reg .pred 	%p<11>;
	.reg .b16 	%rs<5>;
	.reg .b32 	%r<25>;
	.reg .b64 	%rd<21>;

	ld.param.u32 	%r5, [_Z20compute_point_countsiiiPKcS0_PiS1_S1__param_0];
	ld.param.u32 	%r6, [_Z20compute_point_countsiiiPKcS0_PiS1_S1__param_1];
	ld.param.u32 	%r7, [_Z20compute_point_countsiiiPKcS0_PiS1_S1__param_2];
	ld.param.u64 	%rd1, [_Z20compute_point_countsiiiPKcS0_PiS1_S1__param_3];
	ld.param.u64 	%rd2, [_Z20compute_point_countsiiiPKcS0_PiS1_S1__param_4];
	ld.param.u64 	%rd3, [_Z20compute_point_countsiiiPKcS0_PiS1_S1__param_5];
	ld.param.u64 	%rd4, [_Z20compute_point_countsiiiPKcS0_PiS1_S1__param_6];
	ld.param.u64 	%rd5, [_Z20compute_point_countsiiiPKcS0_PiS1_S1__param_7];
	mov.u32 	%r9, %ctaid.x;
	mov.u32 	%r10, %ntid.x;
	mov.u32 	%r11, %tid.x;
	mad.lo.s32 	%r1, %r9, %r10, %r11;
	mov.u32 	%r12, %ctaid.y;
	mov.u32 	%r13, %ntid.y;
	mov.u32 	%r14, %tid.y;
	mad.lo.s32 	%r2, %r12, %r13, %r14;
	mov.u32 	%r15, %ctaid.z;
	mov.u32 	%r16, %ntid.z;
	mov.u32 	%r17, %tid.z;
	mad.lo.s32 	%r18, %r15, %r16, %r17;
	mul.lo.s32 	%r4, %r7, %r2;
	setp.ge.s32 	%p1, %r2, %r6;
	setp.ge.s32 	%p2, %r18, %r7;
	or.pred  	%p3, %p1, %p2;
	setp.ge.s32 	%p4, %r1, %r5;
	or.pred  	%p5, %p4, %p3;
	@%p5 bra 	$L__BB5_7;
	cvta.to.global.u64 	%rd6, %rd1;
	cvta.to.global.u64 	%rd7, %rd2;
	mad.lo.s32 	%r19, %r2, %r5, %r1;
	mad.lo.s32 	%r20, %r18, %r5, %r1;
	cvt.s64.s32 	%rd8, %r19;
	add.s64 	%rd9, %rd6, %rd8;
	ld.global.u8 	%rs1, [%rd9];
	cvt.s64.s32 	%rd10, %r20;
	add.s64 	%rd11, %rd7, %rd10;
	ld.global.u8 	%rs2, [%rd11];
	setp.eq.s16 	%p6, %rs1, 0;
	@%p6 bra 	$L__BB5_3;
	cvta.to.global.u64 	%rd12, %rd3;
	mul.wide.u32 	%rd13, %r2, 4;
	add.s64 	%rd14, %rd12, %rd13;
	atom.global.add.u32 	%r21, [%rd14], 1;
$L__BB5_3:
	setp.eq.s16 	%p7, %rs2, 0;
	@%p7 bra 	$L__BB5_5;
	cvta.to.global.u64 	%rd15, %rd4;
	mul.wide.u32 	%rd16, %r18, 4;
	add.s64 	%rd17, %rd15, %rd16;
	atom.global.add.u32 	%r22, [%rd17], 1;
$L__BB5_5:
	setp.eq.s16 	%p8, %rs1, 0;
	setp.eq.s16 	%p9, %rs2, 0;
	or.pred  	%p10, %p8, %p9;
	@%p10 bra 	$L__BB5_7;
	add.s32 	%r23, %r4, %r18;
	cvta.to.global.u64 	%rd18, %rd5;
	mul.wide.s32 	%rd19, %r23, 4;
	add.s64 	%rd20, %rd18, %rd19;
	atom.global.add.u32 	%r24, [%rd20], 1;
$L__BB5_7:
	ret;

}
	// .globl	_Z19compute_point_iouv2iiPKiS0_S0_Pf
.visible .entry _Z19compute_point_iouv2iiPKiS0_S0_Pf(
	.param .u32 _Z19compute_point_iouv2iiPKiS0_S0_Pf_param_0,
	.param .u32 _Z19compute_point_iouv2iiPKiS0_S0_Pf_param_1,
	.param .u64 .ptr .align 1 _Z19compute_point_iouv2iiPKiS0_S0_Pf_param_2,
	.param .u64 .ptr .align 1 _Z19compute_point_iouv2iiPKiS0_S0_Pf_param_3,
	.param .u64 .ptr .align 1 _Z19compute_point_iouv2iiPKiS0_S0_Pf_param_4,
	.param .u64 .ptr .align 1 _Z19compute_point_iouv2iiPKiS0_S0_Pf_param_5
)
{
	.reg .pred 	%p<5>;
	.reg .b32 	%r<21>;
	.reg .b32 	%f<5>;
	.reg .b64 	%rd<16>;

	ld.param.u32 	%r3, [_Z19compute_point_iouv2iiPKiS0_S0_Pf_param_0];
	ld.param.u32 	%r5, [_Z19compute_point_iouv2iiPKiS0_S0_Pf_param_1];
	ld.param.u64 	%rd1, [_Z19compute_point_iouv2iiPKiS0_S0_Pf_param_2];
	ld.param.u64 	%rd2, [_Z19compute_point_iouv2iiPKiS0_S0_Pf_param_3];
	ld.param.u64 	%rd3, [_Z19compute_point_iouv2iiPKiS0_S0_Pf_param_4];
	ld.param.u64 	%rd4, [_Z19compute_point_iouv2iiPKiS0_S0_Pf_param_5];
	mov.u32 	%r6, %ctaid.x;
	mov.u32 	%r7, %ntid.x;
	mov.u32 	%r8, %tid.x;
	mad.lo.s32 	%r1, %r6, %r7, %r8;
	mov.u32 	%r9, %ctaid.y;
	mov.u32 	%r10, %ntid.y;
	mov.u32 	%r11, %tid.y;
	mad.lo.s32 	%r12, %r9, %r10, %r11;
	setp.ge.s32 	%p1, %r1, %r3;
	setp.ge.s32 	%p2, %r12, %r5;
	or.pred  	%p3, %p1, %p2;
	@%p3 bra 	$L__BB6_2;
	cvta.to.global.u64 	%rd5, %rd4;
	cvta.to.global.u64 	%rd6, %rd1;
	cvta.to.global.u64 	%rd7, %rd2;
	cvta.to.global.u64 	%rd8, %rd3;
	mul.wide.s32 	%rd9, %r1, 4;
	add.s64 	%rd10, %rd6, %rd9;
	ld.global.u32 	%r13, [%rd10];
	div.s32 	%r14, %r13, %r5;
	mul.wide.u32 	%rd11, %r12, 4;
	add.s64 	%rd12, %rd7, %rd11;
	ld.global.u32 	%r15, [%rd12];
	div.s32 	%r16, %r15, %r3;
	add.s32 	%r17, %r16, %r14;
	mad.lo.s32 	%r18, %r5, %r1, %r12;
	mul.wide.s32 	%rd13, %r18, 4;
	add.s64 	%rd14, %rd8, %rd13;
	ld.global.u32 	%r19, [%rd14];
	setp.gt.s32 	%p4, %r17, %r19;
	sub.s32 	%r20, %r17, %r19;
	cvt.rn.f32.s32 	%f1, %r20;
	selp.f32 	%f2, %f1, 0f3F800000, %p4;
	cvt.rn.f32.s32 	%f3, %r19;
	div.rn.f32 	%f4, %f3, %f2;
	add.s64 	%rd15, %rd5, %rd13;
	st.global.f32 	[%rd15], %f4;
$L__BB6_2:
	ret;

}
	// .globl	_Z17roipool3d_forwardiiiiiPKfPKiS0_PfPi
.visible .entry _Z17roipool3d_forwardiiiiiPKfPKiS0_PfPi(
	.param .u32 _Z17roipool3d_forwardiiiiiPKfPKiS0_PfPi_param_0,
	.param .u32 _Z17roipool3d_forwardiiiiiPKfPKiS0_PfPi_param_1,
	.param .u32 _Z17roipool3d_forwardiiiiiPKfPKiS0_PfPi_param_2,
	.param .u32 _Z17roipool3d_forwardiiiiiPKfPKiS0_PfPi_param_3,
	.param .u32 _Z17roipool3d_forwardiiiiiPKfPKiS0_PfPi_param_4,
	.param .u64 .ptr .align 1 _Z17roipool3d_forwardiiiiiPKfPKiS0_PfPi_param_5,
	.param .u64 .ptr .align 1 _Z17roipool3d_forwardiiiiiPKfPKiS0_PfPi_param_6,
	.param .u64 .ptr .align 1 _Z17roipool3d_forwardiiiiiPKfPKiS0_PfPi_param_7,
	.param .u64 .ptr .align 1 _Z17roipool3d_forwardiiiiiPKfPKiS0_PfPi_param_8,
	.param .u64 .ptr .align 1 _Z17roipool3d_forwardiiiiiPKfPKiS0_PfPi_param_9
)
{
	.reg .pred 	%p<16>;
	.reg .b32 	%r<51>;
	.reg .b32 	%f<33>;
	.reg .b64 	%rd<46>;

	ld.param.u32 	%r32, [_Z17roipool3d_forwardiiiiiPKfPKiS0_PfPi_param_0];
	ld.param.u32 	%r28, [_Z17roipool3d_forwardiiiiiPKfPKiS0_PfPi_param_1];
	ld.param.u32 	%r29, [_Z17roipool3d_forwardiiiiiPKfPKiS0_PfPi_param_2];
	ld.param.u32 	%r30, [_Z17roipool3d_forwardiiiiiPKfPKiS0_PfPi_param_3];
	ld.param.u32 	%r31, [_Z17roipool3d_forwardiiiiiPKfPKiS0_PfPi_param_4];
	ld.param.u64 	%rd11, [_Z17roipool3d_forwardiiiiiPKfPKiS0_PfPi_param_5];
	ld.param.u64 	%rd12, [_Z17roipool3d_forwardiiiiiPKfPKiS0_PfPi_param_6];
	ld.param.u64 	%rd14, [_Z17roipool3d_forwardiiiiiPKfPKiS0_PfPi_param_7];
	ld.param.u64 	%rd15, [_Z17roipool3d_forwardiiiiiPKfPKiS0_PfPi_param_8];
	ld.param.u64 	%rd13, [_Z17roipool3d_forwardiiiiiPKfPKiS0_PfPi_param_9];
	cvta.to.global.u64 	%rd1, %rd15;
	cvta.to.global.u64 	%rd2, %rd14;
	mov.u32 	%r33, %ctaid.x;
	mov.u32 	%r34, %ntid.x;
	mov.u32 	%r35, %tid.x;
	mad.lo.s32 	%r1, %r33, %r34, %r35;
	mov.u32 	%r2, %ctaid.y;
	mov.u32 	%r3, %ctaid.z;
	setp.ge.s32 	%p1, %r1, %r31;
	setp.ge.s32 	%p2, %r2, %r29;
	or.pred  	%p3, %p2, %p1;
	setp.ge.s32 	%p4, %r3, %r32;
	or.pred  	%p5, %p4, %p3;
	@%p5 bra 	$L__BB7_15;
	cvta.to.global.u64 	%rd16, %rd13;
	mad.lo.s32 	%r4, %r29, %r3, %r2;
	mul.wide.u32 	%rd17, %r4, 4;
	add.s64 	%rd18, %rd16, %rd17;
	ld.global.u32 	%r36, [%rd18];
	setp.ne.s32 	%p6, %r36, 0;
	@%p6 bra 	$L__BB7_15;
	mad.lo.s32 	%r37, %r4, %r31, %r1;
	cvta.to.global.u64 	%rd19, %rd12;
	mul.wide.s32 	%rd20, %r37, 4;
	add.s64 	%rd21, %rd19, %rd20;
	ld.global.u32 	%r38, [%rd21];
	add.s32 	%r39, %r30, 3;
	mul.lo.s32 	%r5, %r37, %r39;
	mad.lo.s32 	%r6, %r28, %r3, %r38;
	mul.lo.s32 	%r40, %r6, 3;
	cvta.to.global.u64 	%rd22, %rd11;
	mul.wide.s32 	%rd23, %r40, 4;
	add.s64 	%rd24, %rd22, %rd23;
	ld.global.f32 	%f1, [%rd24];
	mul.wide.s32 	%rd25, %r5, 4;
	add.s64 	%rd3, %rd1, %rd25;
	st.global.f32 	[%rd3], %f1;
	ld.global.f32 	%f2, [%rd24+4];
	st.global.f32 	[%rd3+4], %f2;
	ld.global.f32 	%f3, [%rd24+8];
	st.global.f32 	[%rd3+8], %f3;
	setp.lt.s32 	%p7, %r30, 1;
	@%p7 bra 	$L__BB7_15;
	mul.lo.s32 	%r7, %r6, %r30;
	and.b32  	%r8, %r30, 15;
	setp.lt.u32 	%p8, %r30, 16;
	mov.b32 	%r47, 0;
	@%p8 bra 	$L__BB7_6;
	and.b32  	%r47, %r30, 2147483632;
	neg.s32 	%r45, %r47;
	add.s64 	%rd4, %rd2, 32;
	add.s64 	%rd27, %rd25, %rd1;
	add.s64 	%rd44, %rd27, 36;
	mov.u32 	%r44, %r7;
$L__BB7_5:
	.pragma "nounroll";
	mul.wide.s32 	%rd28, %r44, 4;
	add.s64 	%rd29, %rd4, %rd28;
	ld.global.f32 	%f4, [%rd29+-32];
	st.global.f32 	[%rd44+-24], %f4;
	ld.global.f32 	%f5, [%rd29+-28];
	st.global.f32 	[%rd44+-20], %f5;
	ld.global.f32 	%f6, [%rd29+-24];
	st.global.f32 	[%rd44+-16], %f6;
	ld.global.f32 	%f7, [%rd29+-20];
	st.global.f32 	[%rd44+-12], %f7;
	ld.global.f32 	%f8, [%rd29+-16];
	st.global.f32 	[%rd44+-8], %f8;
	ld.global.f32 	%f9, [%rd29+-12];
	st.global.f32 	[%rd44+-4], %f9;
	ld.global.f32 	%f10, [%rd29+-8];
	st.global.f32 	[%rd44], %f10;
	ld.global.f32 	%f11, [%rd29+-4];
	st.global.f32 	[%rd44+4], %f11;
	ld.global.f32 	%f12, [%rd29];
	st.global.f32 	[%rd44+8], %f12;
	ld.global.f32 	%f13, [%rd29+4];
	st.global.f32 	[%rd44+12], %f13;
	ld.global.f32 	%f14, [%rd29+8];
	st.global.f32 	[%rd44+16], %f14;
	ld.global.f32 	%f15, [%rd29+12];
	st.global.f32 	[%rd44+20], %f15;
	ld.global.f32 	%f16, [%rd29+16];
	st.global.f32 	[%rd44+24], %f16;
	ld.global.f32 	%f17, [%rd29+20];
	st.global.f32 	[%rd44+28], %f17;
	ld.global.f32 	%f18, [%rd29+24];
	st.global.f32 	[%rd44+32], %f18;
	ld.global.f32 	%f19, [%rd29+28];
	st.global.f32 	[%rd44+36], %f19;
	add.s32 	%r45, %r45, 16;
	add.s32 	%r44, %r44, 16;
	add.s64 	%rd44, %rd44, 64;
	setp.ne.s32 	%p9, %r45, 0;
	@%p9 bra 	$L__BB7_5;
$L__BB7_6:
	setp.eq.s32 	%p10, %r8, 0;
	@%p10 bra 	$L__BB7_15;
	and.b32  	%r16, %r30, 7;
	setp.lt.u32 	%p11, %r8, 8;
	@%p11 bra 	$L__BB7_9;
	add.s32 	%r42, %r7, %r47;
	mul.wide.s32 	%rd30, %r42, 4;
	add.s64 	%rd31, %rd2, %rd30;
	ld.global.f32 	%f20, [%rd31];
	mul.wide.u32 	%rd32, %r47, 4;
	add.s64 	%rd33, %rd3, %rd32;
	st.global.f32 	[%rd33+12], %f20;
	ld.global.f32 	%f21, [%rd31+4];
	st.global.f32 	[%rd33+16], %f21;
	ld.global.f32 	%f22, [%rd31+8];
	st.global.f32 	[%rd33+20], %f22;
	ld.global.f32 	%f23, [%rd31+12];
	st.global.f32 	[%rd33+24], %f23;
	ld.global.f32 	%f24, [%rd31+16];
	st.global.f32 	[%rd33+28], %f24;
	ld.global.f32 	%f25, [%rd31+20];
	st.global.f32 	[%rd33+32], %f25;
	ld.global.f32 	%f26, [%rd31+24];
	st.global.f32 	[%rd33+36], %f26;
	ld.global.f32 	%f27, [%rd31+28];
	st.global.f32 	[%rd33+40], %f27;
	add.s32 	%r47, %r47, 8;
$L__BB7_9:
	setp.eq.s32 	%p12, %r16, 0;
	@%p12 bra 	$L__BB7_15;
	and.b32  	%r19, %r30, 3;
	setp.lt.u32 	%p13, %r16, 4;
	@%p13 bra 	$L__BB7_12;
	add.s32 	%r43, %r7, %r47;
	mul.wide.s32 	%rd34, %r43, 4;
	add.s64 	%rd35, %rd2, %rd34;
	ld.global.f32 	%f28, [%rd35];
	mul.wide.s32 	%rd36, %r47, 4;
	add.s64 	%rd37, %rd3, %rd36;
	st.global.f32 	[%rd37+12], %f28;
	ld.global.f32 	%f29, [%rd35+4];
	st.global.f32 	[%rd37+16], %f29;
	ld.global.f32 	%f30, [%rd35+8];
	st.global.f32 	[%rd37+20], %f30;
	ld.global.f32 	%f31, [%rd35+12];
	st.global.f32 	[%rd37+24], %f31;
	add.s32 	%r47, %r47, 4;
$L__BB7_12:
	setp.eq.s32 	%p14, %r19, 0;
	@%p14 bra 	$L__BB7_15;
	mul.wide.u32 	%rd39, %r47, 4;
	add.s64 	%rd40, %rd25, %rd39;
	add.s64 	%rd41, %rd40, %rd1;
	add.s64 	%rd45, %rd41, 12;
	add.s32 	%r50, %r47, %r7;
	neg.s32 	%r49, %r19;
$L__BB7_14:
	.pragma "nounroll";
	mul.wide.s32 	%rd42, %r50, 4;
	add.s64 	%rd43, %rd2, %rd42;
	ld.global.f32 	%f32, [%rd43];
	st.global.f32 	[%rd45], %f32;
	add.s64 	%rd45, %rd45, 4;
	add.s32 	%r50, %r50, 1;
	add.s32 	%r49, %r49, 1;
	setp.ne.s32 	%p15, %r49, 0;
	@%p15 bra 	$L__BB7_14;
$L__BB7_15:
	ret;

}


// ===== COMPILED SASS (sm_100) =====

	.target	sm_100

	.elftype	@"ET_EXEC"


//--------------------- .note.nv.tkinfo           --------------------------
	.section	.note.nv.tkinfo,"",@"SHT_NOTE"
	.sectionflags	@"SHF_NOTE_NV_TKINFO"
	.tkinfo
        /*0018*/ 	.word	0x00000002
        /*0030*/ 	.string	""
        /*0030*/ 	.string	"ptxas"
        /*0030*/ 	.string	"Cuda compilation tools, release 13.0, V13.0.88"
        /*0030*/ 	.string	"Build cuda_13.0.r13.0/compiler.36424714_0"
        /*0030*/ 	.string	"-arch sm_100 -m 64 "



//--------------------- .note.nv.cuinfo           --------------------------
	.section	.note.nv.cuinfo,"",@"SHT_NOTE"
	.sectionflags	@"SHF_NOTE_NV_CUINFO"
        /*0018*/ 	.short	0x0002
        /*001a*/ 	.short	0x0064
        /*001c*/ 	.short	0x0082
	.zero		2


//--------------------- .nv.info                  --------------------------
	.section	.nv.info,"",@"SHT_CUDA_INFO"
	.align	4


	//----- nvinfo : EIATTR_REGCOUNT
	.align		4
        /*0000*/ 	.byte	0x04, 0x2f
        /*0002*/ 	.short	(.L_5 - .L_4)
	.align		4
.L_4:
        /*0004*/ 	.word	index@(_Z17roipool3d_forwardiiiiiPKfS0_S0_PfPi)
        /*0008*/ 	.word	0x00000020


	//----- nvinfo : EIATTR_FRAME_SIZE
	.align		4
.L_5:
        /*000c*/ 	.byte	0x04, 0x11
        /*000e*/ 	.short	(.L_7 - .L_6)
	.align		4
.L_6:
        /*0010*/ 	.word	index@(_Z17roipool3d_forwardiiiiiPKfS0_S0_PfPi)
        /*0014*/ 	.word	0x00000000


	//----- nvinfo : EIATTR_REGCOUNT
	.align		4
.L_7:
        /*0018*/ 	.byte	0x04, 0x2f
        /*001a*/ 	.short	(.L_9 - .L_8)
	.align		4
.L_8:
        /*001c*/ 	.word	index@(_Z19assign_pts_to_box3diiiPKfS0_Pi)
        /*0020*/ 	.word	0x0000001e


	//----- nvinfo : EIATTR_FRAME_SIZE
	.align		4
.L_9:
        /*0024*/ 	.byte	0x04, 0x11
        /*0026*/ 	.short	(.L_11 - .L_10)
	.align		4
.L_10:
        /*0028*/ 	.word	index@(_Z19assign_pts_to_box3diiiPKfS0_Pi)
        /*002c*/ 	.word	0x00000000


	//----- nvinfo : EIATTR_REGCOUNT
	.align		4
.L_11:
        /*0030*/ 	.byte	0x04, 0x2f
        /*0032*/ 	.short	(.L_13 - .L_12)
	.align		4
.L_12:
        /*0034*/ 	.word	index@(_Z21assign_pts_to_box3dv2iiPKfS0_Pc)
        /*0038*/ 	.word	0x0000001a


	//----- nvinfo : EIATTR_FRAME_SIZE
	.align		4
.L_13:
        /*003c*/ 	.byte	0x04, 0x11
        /*003e*/ 	.short	(.L_15 - .L_14)
	.align		4
.L_14:
        /*0040*/ 	.word	index@(_Z21assign_pts_to_box3dv2iiPKfS0_Pc)
        /*0044*/ 	.word	0x00000020


	//----- nvinfo : EIATTR_REGCOUNT
	.align		4
.L_15:
        /*0048*/ 	.byte	0x04, 0x2f
        /*004a*/ 	.short	(.L_17 - .L_16)
	.align		4
.L_16:
        /*004c*/ 	.word	index@(_Z14get_pooled_idxiiiiPKiPiS1_S1_)
        /*0050*/ 	.word	0x00000020


	//----- nvinfo : EIATTR_FRAME_SIZE
	.align		4
.L_17:
        /*0054*/ 	.byte	0x04, 0x11
        /*0056*/ 	.short	(.L_19 - .L_18)
	.align		4
.L_18:
        /*0058*/ 	.word	index@(_Z14get_pooled_idxiiiiPKiPiS1_S1_)
        /*005c*/ 	.word	0x00000000


	//----- nvinfo : EIATTR_REGCOUNT
	.align		4
.L_19:
        /*0060*/ 	.byte	0x04, 0x2f
        /*0062*/ 	.short	(.L_21 - .L_20)
	.align		4
.L_20:
        /*0064*/ 	.word	index@(_Z17compute_point_iouiiiPKiS0_Pf)
        /*0068*/ 	.word	0x00000012


	//----- nvinfo : EIATTR_FRAME_SIZE
	.align		4
.L_21:
        /*006c*/ 	.byte	0x04, 0x11
        /*006e*/ 	.short	(.L_23 - .L_22)
	.align		4
.L_22:
        /*0070*/ 	.word	index@($__internal_1_$__cuda_sm3x_div_rn_noftz_f32_slowpath)
        /*0074*/ 	.word	0x00000000


	//----- nvinfo : EIATTR_FRAME_SIZE
	.align		4
.L_23:
        /*0078*/ 	.byte	0x04, 0x11
        /*007a*/ 	.short	(.L_25 - .L_24)
	.align		4
.L_24:
        /*007c*/ 	.word	index@(_Z17compute_point_iouiiiPKiS0_Pf)
        /*0080*/ 	.word	0x00000000


	//----- nvinfo : EIATTR_REGCOUNT
	.align		4
.L_25:
        /*0084*/ 	.byte	0x04, 0x2f
        /*0086*/ 	.short	(.L_27 - .L_26)
	.align		4
.L_26:
        /*0088*/ 	.word	index@(_Z20compute_point_countsiiiPKcS0_PiS1_S1_)
        /*008c*/ 	.word	0x0000000c


	//----- nvinfo : EIATTR_FRAME_SIZE
	.align		4
.L_27:
        /*0090*/ 	.byte	0x04, 0x11
        /*0092*/ 	.short	(.L_29 - .L_28)
	.align		4
.L_28:
        /*0094*/ 	.word	index@(_Z20compute_point_countsiiiPKcS0_PiS1_S1_)
        /*0098*/ 	.word	0x00000000


	//----- nvinfo : EIATTR_REGCOUNT
	.align		4
.L_29:
        /*009c*/ 	.byte	0x04, 0x2f
        /*009e*/ 	.short	(.L_31 - .L_30)
	.align		4
.L_30:
        /*00a0*/ 	.word	index@(_Z19compute_point_iouv2iiPKiS0_S0_Pf)
        /*00a4*/ 	.word	0x00000014


	//----- nvinfo : EIATTR_FRAME_SIZE
	.align		4
.L_31:
        /*00a8*/ 	.byte	0x04, 0x11
        /*00aa*/ 	.short	(.L_33 - .L_32)
	.align		4
.L_32:
        /*00ac*/ 	.word	index@($__internal_0_$__cuda_sm3x_div_rn_noftz_f32_slowpath)
        /*00b0*/ 	.word	0x00000000


	//----- nvinfo : EIATTR_FRAME_SIZE
	.align		4
.L_33:
        /*00b4*/ 	.byte	0x04, 0x11
        /*00b6*/ 	.short	(.L_35 - .L_34)
	.align		4
.L_34:
        /*00b8*/ 	.word	index@(_Z19compute_point_iouv2iiPKiS0_S0_Pf)
        /*00bc*/ 	.word	0x00000000


	//----- nvinfo : EIATTR_REGCOUNT
	.align		4
.L_35:
        /*00c0*/ 	.byte	0x04, 0x2f
        /*00c2*/ 	.short	(.L_37 - .L_36)
	.align		4
.L_36:
        /*00c4*/ 	.word	index@(_Z17roipool3d_forwardiiiiiPKfPKiS0_PfPi)
        /*00c8*/ 	.word	0x0000001c


	//----- nvinfo : EIATTR_FRAME_SIZE
	.align		4
.L_37:
        /*00cc*/ 	.byte	0x04, 0x11
        /*00ce*/ 	.short	(.L_39 - .L_38)
	.align		4
.L_38:
        /*00d0*/ 	.word	index@(_Z17roipool3d_forwardiiiiiPKfPKiS0_PfPi)
        /*00d4*/ 	.word	0x00000000


	//----- nvinfo : EIATTR_MIN_STACK_SIZE
	.align		4
.L_39:
        /*00d8*/ 	.byte	0x04, 0x12
        /*00da*/ 	.short	(.L_41 - .L_40)
	.align		4
.L_40:
        /*00dc*/ 	.word	index@(_Z17roipool3d_forwardiiiiiPKfPKiS0_PfPi)
        /*00e0*/ 	.word	0x00000000


	//----- nvinfo : EIATTR_MIN_STACK_SIZE
	.align		4
.L_41:
        /*00e4*/ 	.byte	0x04, 0x12
        /*00e6*/ 	.short	(.L_43 - .L_42)
	.align		4
.L_42:
        /*00e8*/ 	.word	index@(_Z19compute_point_iouv2iiPKiS0_S0_Pf)
        /*00ec*/ 	.word	0x00000000


	//----- nvinfo : EIATTR_MIN_STACK_SIZE
	.align		4
.L_43:
        /*00f0*/ 	.byte	0x04, 0x12
        /*00f2*/ 	.short	(.L_45 - .L_44)
	.align		4
.L_44:
        /*00f4*/ 	.word	index@(_Z20compute_point_countsiiiPKcS0_PiS1_S1_)
        /*00f8*/ 	.word	0x00000000


	//----- nvinfo : EIATTR_MIN_STACK_SIZE
	.align		4
.L_45:
        /*00fc*/ 	.byte	0x04, 0x12
        /*00fe*/ 	.short	(.L_47 - .L_46)
	.align		4
.L_46:
        /*0100*/ 	.word	index@(_Z17compute_point_iouiiiPKiS0_Pf)
        /*0104*/ 	.word	0x00000000


	//----- nvinfo : EIATTR_MIN_STACK_SIZE
	.align		4
.L_47:
        /*0108*/ 	.byte	0x04, 0x12
        /*010a*/ 	.short	(.L_49 - .L_48)
	.align		4
.L_48:
        /*010c*/ 	.word	index@(_Z14get_pooled_idxiiiiPKiPiS1_S1_)
        /*0110*/ 	.word	0x00000000


	//----- nvinfo : EIATTR_MIN_STACK_SIZE
	.align		4
.L_49:
        /*0114*/ 	.byte	0x04, 0x12
        /*0116*/ 	.short	(.L_51 - .L_50)
	.align		4
.L_50:
        /*0118*/ 	.word	index@(_Z21assign_pts_to_box3dv2iiPKfS0_Pc)
        /*011c*/ 	.word	0x00000020


	//----- nvinfo : EIATTR_MIN_STACK_SIZE
	.align		4
.L_51:
        /*0120*/ 	.byte	0x04, 0x12
        /*0122*/ 	.short	(.L_53 - .L_52)
	.align		4
.L_52:
        /*0124*/ 	.word	index@(_Z19assign_pts_to_box3diiiPKfS0_Pi)
        /*0128*/ 	.word	0x00000000


	//----- nvinfo : EIATTR_MIN_STACK_SIZE
	.align		4
.L_53:
        /*012c*/ 	.byte	0x04, 0x12
        /*012e*/ 	.short	(.L_55 - .L_54)
	.align		4
.L_54:
        /*0130*/ 	.word	index@(_Z17roipool3d_forwardiiiiiPKfS0_S0_PfPi)
        /*0134*/ 	.word	0x00000000
.L_55:


//--------------------- .nv.compat                --------------------------
	.section	.nv.compat,"",@"SHT_CUDA_COMPAT_INFO"
	.align	4
        /*0000*/ 	.byte	0x02, 0x09, 0x00, 0x00, 0x02, 0x02, 0x01, 0x00, 0x02, 0x05, 0x05, 0x00, 0x03, 0x07, 0x01, 0x01
        /*0010*/ 	.byte	0x02, 0x03, 0x00, 0x00, 0x02, 0x06, 0x01, 0x00, 0x04, 0x0b, 0x08, 0x00, 0x01, 0x00, 0x00, 0x00
        /*0020*/ 	.byte	0x00, 0x00, 0x00, 0x00


//--------------------- .nv.info._Z17roipool3d_forwardiiiiiPKfPKiS0_PfPi --------------------------
	.section	.nv.info._Z17roipool3d_forwardiiiiiPKfPKiS0_PfPi,"",@"SHT_CUDA_INFO"
	.sectionflags	@""
	.align	4


	//----- nvinfo : EIATTR_CUDA_API_VERSION
	.align		4
        /*0000*/ 	.byte	0x04, 0x37
        /*0002*/ 	.short	(.L_57 - .L_56)
.L_56:
        /*0004*/ 	.word	0x00000082


	//----- nvinfo : EIATTR_KPARAM_INFO
	.align		4
.L_57:
        /*0008*/ 	.byte	0x04, 0x17
        /*000a*/ 	.short	(.L_59 - .L_58)
.L_58:
        /*000c*/ 	.word	0x00000000
        /*0010*/ 	.short	0x0009
        /*0012*/ 	.short	0x0038
        /*0014*/ 	.byte	0x00, 0xf5, 0x21, 0x00


	//----- nvinfo : EIATTR_KPARAM_INFO
	.align		4
.L_59:
        /*0018*/ 	.byte	0x04, 0x17
        /*001a*/ 	.short	(.L_61 - .L_60)
.L_60:
        /*001c*/ 	.word	0x00000000
        /*0020*/ 	.short	0x0008
        /*0022*/ 	.short	0x0030
        /*0024*/ 	.byte	0x00, 0xf5, 0x21, 0x00


	//----- nvinfo : EIATTR_KPARAM_INFO
	.align		4
.L_61:
        /*0028*/ 	.byte	0x04, 0x17
        /*002a*/ 	.short	(.L_63 - .L_62)
.L_62:
        /*002c*/ 	.word	0x00000000
        /*0030*/ 	.short	0x0007
        /*0032*/ 	.short	0x0028
        /*0034*/ 	.byte	0x00, 0xf5, 0x21, 0x00


	//----- nvinfo : EIATTR_KPARAM_INFO
	.align		4
.L_63:
        /*0038*/ 	.byte	0x04, 0x17
        /*003a*/ 	.short	(.L_65 - .L_64)
.L_64:
        /*003c*/ 	.word	0x00000000
        /*0040*/ 	.short	0x0006
        /*0042*/ 	.short	0x0020
        /*0044*/ 	.byte	0x00, 0xf5, 0x21, 0x00


	//----- nvinfo : EIATTR_KPARAM_INFO
	.align		4
.L_65:
        /*0048*/ 	.byte	0x04, 0x17
        /*004a*/ 	.short	(.L_67 - .L_66)
.L_66:
        /*004c*/ 	.word	0x00000000
        /*0050*/ 	.short	0x0005
        /*0052*/ 	.short	0x0018
        /*0054*/ 	.byte	0x00, 0xf5, 0x21, 0x00


	//----- nvinfo : EIATTR_KPARAM_INFO
	.align		4
.L_67:
        /*0058*/ 	.byte	0x04, 0x17
        /*005a*/ 	.short	(.L_69 - .L_68)
.L_68:
        /*005c*/ 	.word	0x00000000
        /*0060*/ 	.short	0x0004
        /*0062*/ 	.short	0x0010
        /*0064*/ 	.byte	0x00, 0xf0, 0x11, 0x00


	//----- nvinfo : EIATTR_KPARAM_INFO
	.align		4
.L_69:
        /*0068*/ 	.byte	0x04, 0x17
        /*006a*/ 	.short	(.L_71 - .L_70)
.L_70:
        /*006c*/ 	.word	0x00000000
        /*0070*/ 	.short	0x0003
        /*0072*/ 	.short	0x000c
        /*0074*/ 	.byte	0x00, 0xf0, 0x11, 0x00


	//----- nvinfo : EIATTR_KPARAM_INFO
	.align		4
.L_71:
        /*0078*/ 	.byte	0x04, 0x17
        /*007a*/ 	.short	(.L_73 - .L_72)
.L_72:
        /*007c*/ 	.word	0x00000000
        /*0080*/ 	.short	0x0002
        /*0082*/ 	.short	0x0008
        /*0084*/ 	.byte	0x00, 0xf0, 0x11, 0x00


	//----- nvinfo : EIATTR_KPARAM_INFO
	.align		4
.L_73:
        /*0088*/ 	.byte	0x04, 0x17
        /*008a*/ 	.short	(.L_75 - .L_74)
.L_74:
        /*008c*/ 	.word	0x00000000
        /*0090*/ 	.short	0x0001
        /*0092*/ 	.short	0x0004
        /*0094*/ 	.byte	0x00, 0xf0, 0x11, 0x00


	//----- nvinfo : EIATTR_KPARAM_INFO
	.align		4
.L_75:
        /*0098*/ 	.byte	0x04, 0x17
        /*009a*/ 	.short	(.L_77 - .L_76)
.L_76:
        /*009c*/ 	.word	0x00000000
        /*00a0*/ 	.short	0x0000
        /*00a2*/ 	.short	0x0000
        /*00a4*/ 	.byte	0x00, 0xf0, 0x11, 0x00


	//----- nvinfo : EIATTR_SPARSE_MMA_MASK
	.align		4
.L_77:
        /*00a8*/ 	.byte	0x03, 0x50
        /*00aa*/ 	.short	0x0000


	//----- nvinfo : EIATTR_MAXREG_COUNT
	.align		4
        /*00ac*/ 	.byte	0x03, 0x1b
        /*00ae*/ 	.short	0x00ff


	//----- nvinfo : EIATTR_MERCURY_ISA_VERSION
	.align		4
        /*00b0*/ 	.byte	0x03, 0x5f
        /*00b2*/ 	.short	0x0101


	//----- nvinfo : EIATTR_VRC_CTA_INIT_COUNT
	.align		4
        /*00b4*/ 	.byte	0x02, 0x4a
	.zero		1
	.zero		1


	//----- nvinfo : EIATTR_EXIT_INSTR_OFFSETS
	.align		4
        /*00b8*/ 	.byte	0x04, 0x1c
        /*00ba*/ 	.short	(.L_79 - .L_78)


	//   ....[0]....
.L_78:
        /*00bc*/ 	.word	0x000000d0


	//   ....[1]....
        /*00c0*/ 	.word	0x00000140


	//   ....[2]....
        /*00c4*/ 	.word	0x000002c0


	//   ....[3]....
        /*00c8*/ 	.word	0x00000660


	//   ....[4]....
        /*00cc*/ 	.word	0x00000800


	//   ....[5]....
        /*00d0*/ 	.word	0x00000920


	//   ....[6]....
        /*00d4*/ 	.word	0x00000a50


	//----- nvinfo : EIATTR_CBANK_PARAM_SIZE
	.align		4
.L_79:
        /*00d8*/ 	.byte	0x03, 0x19
        /*00da*/ 	.short	0x0040


	//----- nvinfo : EIATTR_PARAM_CBANK
	.align		4
        /*00dc*/ 	.byte	0x04, 0x0a
        /*00de*/ 	.short	(.L_81 - .L_80)
	.align		4
.L_80:
        /*00e0*/ 	.word	index@(.nv.constant0._Z17roipool3d_forwardiiiiiPKfPKiS0_PfPi)
        /*00e4*/ 	.short	0x0380
        /*00e6*/ 	.short	0x0040


	//----- nvinfo : EIATTR_SW_WAR
	.align		4
.L_81:
        /*00e8*/ 	.byte	0x04, 0x36
        /*00ea*/ 	.short	(.L_83 - .L_82)
.L_82:
        /*00ec*/ 	.word	0x00000008
.L_83:


//--------------------- .nv.info._Z19compute_point_iouv2iiPKiS0_S0_Pf --------------------------
	.section	.nv.info._Z19compute_point_iouv2iiPKiS0_S0_Pf,"",@"SHT_CUDA_INFO"
	.sectionflags	@""
	.align	4


	//----- nvinfo : EIATTR_CUDA_API_VERSION
	.align		4
        /*0000*/ 	.byte	0x04, 0x37
        /*0002*/ 	.short	(.L_85 - .L_84)
.L_84:
        /*0004*/ 	.word	0x00000082


	//----- nvinfo : EIATTR_KPARAM_INFO
	.align		4
.L_85:
        /*0008*/ 	.byte	0x04, 0x17
        /*000a*/ 	.short	(.L_87 - .L_86)
.L_86:
        /*000c*/ 	.word	0x00000000
        /*0010*/ 	.short	0x0005
        /*0012*/ 	.short	0x0020
        /*0014*/ 	.byte	0x00, 0xf5, 0x21, 0x00


	//----- nvinfo : EIATTR_KPARAM_INFO
	.align		4
.L_87:
        /*0018*/ 	.byte	0x04, 0x17
        /*001a*/ 	.short	(.L_89 - .L_88)
.L_88:
        /*001c*/ 	.word	0x00000000
        /*0020*/ 	.short	0x0004
        /*0022*/ 	.short	0x0018
        /*0024*/ 	.byte	0x00, 0xf5, 0x21, 0x00


	//----- nvinfo : EIATTR_KPARAM_INFO
	.align		4
.L_89:
        /*0028*/ 	.byte	0x04, 0x17
        /*002a*/ 	.short	(.L_91 - .L_90)
.L_90:
        /*002c*/ 	.word	0x00000000
        /*0030*/ 	.short	0x0003
        /*0032*/ 	.short	0x0010
        /*0034*/ 	.byte	0x00, 0xf5, 0x21, 0x00


	//----- nvinfo : EIATTR_KPARAM_INFO
	.align		4
.L_91:
        /*0038*/ 	.byte	0x04, 0x17
        /*003a*/ 	.short	(.L_93 - .L_92)
.L_92:
        /*003c*/ 	.word	0x00000000
        /*0040*/ 	.short	0x0002
        /*0042*/ 	.short	0x0008
        /*0044*/ 	.byte	0x00, 0xf5, 0x21, 0x00


	//----- nvinfo : EIATTR_KPARAM_INFO
	.align		4
.L_93:
        /*0048*/ 	.byte	0x04, 0x17
        /*004a*/ 	.short	(.L_95 - .L_94)
.L_94:
        /*004c*/ 	.word	0x00000000
        /*0050*/ 	.short	0x0001
        /*0052*/ 	.short	0x0004
        /*0054*/ 	.byte	0x00, 0xf0, 0x11, 0x00


	//----- nvinfo : EIATTR_KPARAM_INFO
	.align		4
.L_95:
        /*0058*/ 	.byte	0x04, 0x17
        /*005a*/ 	.short	(.L_97 - .L_96)
.L_96:
        /*005c*/ 	.word	0x00000000
        /*0060*/ 	.short	0x0000
        /*0062*/ 	.short	0x0000
        /*0064*/ 	.byte	0x00, 0xf0, 0x11, 0x00


	//----- nvinfo : EIATTR_SPARSE_MMA_MASK
	.align		4
.L_97:
        /*0068*/ 	.byte	0x03, 0x50
        /*006a*/ 	.short	0x0000


	//----- nvinfo : EIATTR_MAXREG_COUNT
	.align		4
        /*006c*/ 	.byte	0x03, 0x1b
        /*006e*/ 	.short	0x00ff


	//----- nvinfo : EIATTR_MERCURY_ISA_VERSION
	.align		4
        /*0070*/ 	.byte	0x03, 0x5f
        /*0072*/ 	.short	0x0101


	//----- nvinfo : EIATTR_VRC_CTA_INIT_COUNT
	.align		4
        /*0074*/ 	.byte	0x02, 0x4a
	.zero		1
	.zero		1


	//----- nvinfo : EIATTR_EXIT_INSTR_OFFSETS
	.align		4
        /*0078*/ 	.byte	0x04, 0x1c
        /*007a*/ 	.short	(.L_99 - .L_98)


	//   ....[0]....
.L_98:
        /*007c*/ 	.word	0x000000c0


	//   ....[1]....
        /*0080*/ 	.word	0x000005d0


	//----- nvinfo : EIATTR_CRS_STACK_SIZE
	.align		4
.L_99:
        /*0084*/ 	.byte	0x04, 0x1e
        /*0086*/ 	.short	(.L_101 - .L_100)
.L_100:
        /*0088*/ 	.word	0x00000000


	//----- nvinfo : EIATTR_CBANK_PARAM_SIZE
	.align		4
.L_101:
        /*008c*/ 	.byte	0x03, 0x19
        /*008e*/ 	.short	0x0028


	//----- nvinfo : EIATTR_PARAM_CBANK
	.align		4
        /*0090*/ 	.byte	0x04, 0x0a
        /*0092*/ 	.short	(.L_103 - .L_102)
	.align		4
.L_102:
        /*0094*/ 	.word	index@(.nv.constant0._Z19compute_point_iouv2iiPKiS0_S0_Pf)
        /*0098*/ 	.short	0x0380
        /*009a*/ 	.short	0x0028


	//----- nvinfo : EIATTR_SW_WAR
	.align		4
.L_103:
        /*009c*/ 	.byte	0x04, 0x36
        /*009e*/ 	.short	(.L_105 - .L_104)
.L_104:
        /*00a0*/ 	.word	0x00000008
.L_105:


//--------------------- .nv.info._Z20compute_point_countsiiiPKcS0_PiS1_S1_ --------------------------
	.section	.nv.info._Z20compute_point_countsiiiPKcS0_PiS1_S1_,"",@"SHT_CUDA_INFO"
	.sectionflags	@""
	.align	4


	//----- nvinfo : EIATTR_CUDA_API_VERSION
	.align		4
        /*0000*/ 	.byte	0x04, 0x37
        /*0002*/ 	.short	(.L_107 - .L_106)
.L_106:
        /*0004*/ 	.word	0x00000082


	//----- nvinfo : EIATTR_KPARAM_INFO
	.align		4
.L_107:
        /*0008*/ 	.byte	0x04, 0x17
        /*000a*/ 	.short	(.L_109 - .L_108)
.L_108:
        /*000c*/ 	.word	0x00000000
        /*0010*/ 	.short	0x0007
        /*0012*/ 	.short	0x0030
        /*0014*/ 	.byte	0x00, 0xf5, 0x21, 0x00


	//----- nvinfo : EIATTR_KPARAM_INFO
	.align		4
.L_109:
        /*0018*/ 	.byte	0x04, 0x17
        /*001a*/ 	.short	(.L_111 - .L_110)
.L_110:
        /*001c*/ 	.word	0x00000000
        /*0020*/ 	.short	0x0006
        /*0022*/ 	.short	0x0028
        /*0024*/ 	.byte	0x00, 0xf5, 0x21, 0x00


	//----- nvinfo : EIATTR_KPARAM_INFO
	.align		4
.L_111:
        /*0028*/ 	.byte	0x04, 0x17
        /*002a*/ 	.short	(.L_113 - .L_112)
.L_112:
        /*002c*/ 	.word	0x00000000
        /*0030*/ 	.short	0x0005
        /*0032*/ 	.short	0x0020
        /*0034*/ 	.byte	0x00, 0xf5, 0x21, 0x00


	//----- nvinfo : EIATTR_KPARAM_INFO
	.align		4
.L_113:
        /*0038*/ 	.byte	0x04, 0x17
        /*003a*/ 	.short	(.L_115 - .L_114)
.L_114:
        /*003c*/ 	.word	0x00000000
        /*0040*/ 	.short	0x0004
        /*0042*/ 	.short	0x0018
        /*0044*/ 	.byte	0x00, 0xf5, 0x21, 0x00


	//----- nvinfo : EIATTR_KPARAM_INFO
	.align		4
.L_115:
        /*0048*/ 	.byte	0x04, 0x17
        /*004a*/ 	.short	(.L_117 - .L_116)
.L_116:
        /*004c*/ 	.word	0x00000000
        /*0050*/ 	.short	0x0003
        /*0052*/ 	.short	0x0010
        /*0054*/ 	.byte	0x00, 0xf5, 0x21, 0x00


	//----- nvinfo : EIATTR_KPARAM_INFO
	.align		4
.L_117:
        /*0058*/ 	.byte	0x04, 0x17
        /*005a*/ 	.short	(.L_119 - .L_118)
.L_118:
        /*005c*/ 	.word	0x00000000
        /*0060*/ 	.short	0x0002
        /*0062*/ 	.short	0x0008
        /*0064*/ 	.byte	0x00, 0xf0, 0x11, 0x00


	//----- nvinfo : EIATTR_KPARAM_INFO
	.align		4
.L_119:
        /*0068*/ 	.byte	0x04, 0x17
        /*006a*/ 	.short	(.L_121 - .L_120)
.L_120:
        /*006c*/ 	.word	0x00000000
        /*0070*/ 	.short	0x0001
        /*0072*/ 	.short	0x0004
        /*0074*/ 	.byte	0x00, 0xf0, 0x11, 0x00


	//----- nvinfo : EIATTR_KPARAM_INFO
	.align		4
.L_121:
        /*0078*/ 	.byte	0x04, 0x17
        /*007a*/ 	.short	(.L_123 - .L_122)
.L_122:
        /*007c*/ 	.word	0x00000000
        /*0080*/ 	.short	0x0000
        /*0082*/ 	.short	0x0000
        /*0084*/ 	.byte	0x00, 0xf0, 0x11, 0x00


	//----- nvinfo : EIATTR_SPARSE_MMA_MASK
	.align		4
.L_123:
        /*0088*/ 	.byte	0x03, 0x50
        /*008a*/ 	.short	0x0000


	//----- nvinfo : EIATTR_MAXREG_COUNT
	.align		4
        /*008c*/ 	.byte	0x03, 0x1b
        /*008e*/ 	.short	0x00ff


	//----- nvinfo : EIATTR_MERCURY_ISA_VERSION
	.align		4
        /*0090*/ 	.byte	0x03, 0x5f
        /*0092*/ 	.short	0x0101


	//----- nvinfo : EIATTR_VRC_CTA_INIT_COUNT
	.align		4
        /*0094*/ 	.byte	0x02, 0x4a
	.zero		1
	.zero		1


	//----- nvinfo : EIATTR_EXIT_INSTR_OFFSETS
	.align		4
        /*0098*/ 	.byte	0x04, 0x1c
        /*009a*/ 	.short	(.L_125 - .L_124)


	//   ....[0]....
.L_124:
        /*009c*/ 	.word	0x00000120


	//   ....[1]....
        /*00a0*/ 	.word	0x000002e0


	//   ....[2]....
        /*00a4*/ 	.word	0x00000340


	//----- nvinfo : EIATTR_CRS_STACK_SIZE
	.align		4
.L_125:
        /*00a8*/ 	.byte	0x04, 0x1e
        /*00aa*/ 	.short	(.L_127 - .L_126)
.L_126:
        /*00ac*/ 	.word	0x00000000


	//----- nvinfo : EIATTR_CBANK_PARAM_SIZE
	.align		4
.L_127:
        /*00b0*/ 	.byte	0x03, 0x19
        /*00b2*/ 	.short	0x0038


	//----- nvinfo : EIATTR_PARAM_CBANK
	.align		4
        /*00b4*/ 	.byte	0x04, 0x0a
        /*00b6*/ 	.short	(.L_129 - .L_128)
	.align		4
.L_128:
        /*00b8*/ 	.word	index@(.nv.constant0._Z20compute_point_countsiiiPKcS0_PiS1_S1_)
        /*00bc*/ 	.short	0x0380
        /*00be*/ 	.short	0x0038


	//----- nvinfo : EIATTR_SW_WAR
	.align		4
.L_129:
        /*00c0*/ 	.byte	0x04, 0x36
        /*00c2*/ 	.short	(.L_131 - .L_130)
.L_130:
        /*00c4*/ 	.word	0x00000008
.L_131:


//--------------------- .nv.info._Z17compute_point_iouiiiPKiS0_Pf --------------------------
	.section	.nv.info._Z17compute_point_iouiiiPKiS0_Pf,"",@"SHT_CUDA_INFO"
	.sectionflags	@""
	.align	4


	//----- nvinfo : EIATTR_CUDA_API_VERSION
	.align		4
        /*0000*/ 	.byte	0x04, 0x37
        /*0002*/ 	.short	(.L_133 - .L_132)
.L_132:
        /*0004*/ 	.word	0x00000082


	//----- nvinfo : EIATTR_KPARAM_INFO
	.align		4
.L_133:
        /*0008*/ 	.byte	0x04, 0x17
        /*000a*/ 	.short	(.L_135 - .L_134)
.L_134:
        /*000c*/ 	.word	0x00000000
        /*0010*/ 	.short	0x0005
        /*0012*/ 	.short	0x0020
        /*0014*/ 	.byte	0x00, 0xf5, 0x21, 0x00


	//----- nvinfo : EIATTR_KPARAM_INFO
	.align		4
.L_135:
        /*0018*/ 	.byte	0x04, 0x17
        /*001a*/ 	.short	(.L_137 - .L_136)
.L_136:
        /*001c*/ 	.word	0x00000000
        /*0020*/ 	.short	0x0004
        /*0022*/ 	.short	0x0018
        /*0024*/ 	.byte	0x00, 0xf5, 0x21, 0x00


	//----- nvinfo : EIATTR_KPARAM_INFO
	.align		4
.L_137:
        /*0028*/ 	.byte	0x04, 0x17
        /*002a*/ 	.short	(.L_139 - .L_138)
.L_138:
        /*002c*/ 	.word	0x00000000
        /*0030*/ 	.short	0x0003
        /*0032*/ 	.short	0x0010
        /*0034*/ 	.byte	0x00, 0xf5, 0x21, 0x00


	//----- nvinfo : EIATTR_KPARAM_INFO
	.align		4
.L_139:
        /*0038*/ 	.byte	0x04, 0x17
        /*003a*/ 	.short	(.L_141 - .L_140)
.L_140:
        /*003c*/ 	.word	0x00000000
        /*0040*/ 	.short	0x0002
        /*0042*/ 	.short	0x0008
        /*0044*/ 	.byte	0x00, 0xf0, 0x11, 0x00


	//----- nvinfo : EIATTR_KPARAM_INFO
	.align		4
.L_141:
        /*0048*/ 	.byte	0x04, 0x17
        /*004a*/ 	.short	(.L_143 - .L_142)
.L_142:
        /*004c*/ 	.word	0x00000000
        /*0050*/ 	.short	0x0001
        /*0052*/ 	.short	0x0004
        /*0054*/ 	.byte	0x00, 0xf0, 0x11, 0x00


	//----- nvinfo : EIATTR_KPARAM_INFO
	.align		4
.L_143:
        /*0058*/ 	.byte	0x04, 0x17
        /*005a*/ 	.short	(.L_145 - .L_144)
.L_144:
        /*005c*/ 	.word	0x00000000
        /*0060*/ 	.short	0x0000
        /*0062*/ 	.short	0x0000
        /*0064*/ 	.byte	0x00, 0xf0, 0x11, 0x00


	//----- nvinfo : EIATTR_SPARSE_MMA_MASK
	.align		4
.L_145:
        /*0068*/ 	.byte	0x03, 0x50
        /*006a*/ 	.short	0x0000


	//----- nvinfo : EIATTR_MAXREG_COUNT
	.align		4
        /*006c*/ 	.byte	0x03, 0x1b
        /*006e*/ 	.short	0x00ff


	//----- nvinfo : EIATTR_MERCURY_ISA_VERSION
	.align		4
        /*0070*/ 	.byte	0x03, 0x5f
        /*0072*/ 	.short	0x0101


	//----- nvinfo : EIATTR_VRC_CTA_INIT_COUNT
	.align		4
        /*0074*/ 	.byte	0x02, 0x4a
	.zero		1
	.zero		1


	//----- nvinfo : EIATTR_EXIT_INSTR_OFFSETS
	.align		4
        /*0078*/ 	.byte	0x04, 0x1c
        /*007a*/ 	.short	(.L_147 - .L_146)


	//   ....[0]....
.L_146:
        /*007c*/ 	.word	0x000000e0


	//   ....[1]....
        /*0080*/ 	.word	0x00000a50


	//----- nvinfo : EIATTR_CRS_STACK_SIZE
	.align		4
.L_147:
        /*0084*/ 	.byte	0x04, 0x1e
        /*0086*/ 	.short	(.L_149 - .L_148)
.L_148:
        /*0088*/ 	.word	0x00000000


	//----- nvinfo : EIATTR_CBANK_PARAM_SIZE
	.align		4
.L_149:
        /*008c*/ 	.byte	0x03, 0x19
        /*008e*/ 	.short	0x0028


	//----- nvinfo : EIATTR_PARAM_CBANK
	.align		4
        /*0090*/ 	.byte	0x04, 0x0a
        /*0092*/ 	.short	(.L_151 - .L_150)
	.align		4
.L_150:
        /*0094*/ 	.word	index@(.nv.constant0._Z17compute_point_iouiiiPKiS0_Pf)
        /*0098*/ 	.short	0x0380
        /*009a*/ 	.short	0x0028


	//----- nvinfo : EIATTR_SW_WAR
	.align		4
.L_151:
        /*009c*/ 	.byte	0x04, 0x36
        /*009e*/ 	.short	(.L_153 - .L_152)
.L_152:
        /*00a0*/ 	.word	0x00000008
.L_153:


//--------------------- .nv.info._Z14get_pooled_idxiiiiPKiPiS1_S1_ --------------------------
	.section	.nv.info._Z14get_pooled_idxiiiiPKiPiS1_S1_,"",@"SHT_CUDA_INFO"
	.sectionflags	@""
	.align	4


	//----- nvinfo : EIATTR_CUDA_API_VERSION
	.align		4
        /*0000*/ 	.byte	0x04, 0x37
        /*0002*/ 	.short	(.L_155 - .L_154)
.L_154:
        /*0004*/ 	.word	0x00000082


	//----- nvinfo : EIATTR_KPARAM_INFO
	.align		4
.L_155:
        /*0008*/ 	.byte	0x04, 0x17
        /*000a*/ 	.short	(.L_157 - .L_156)
.L_156:
        /*000c*/ 	.word	0x00000000
        /*0010*/ 	.short	0x0007
        /*0012*/ 	.short	0x0028
        /*0014*/ 	.byte	0x00, 0xf5, 0x21, 0x00


	//----- nvinfo : EIATTR_KPARAM_INFO
	.align		4
.L_157:
        /*0018*/ 	.byte	0x04, 0x17
        /*001a*/ 	.short	(.L_159 - .L_158)
.L_158:
        /*001c*/ 	.word	0x00000000
        /*0020*/ 	.short	0x0006
        /*0022*/ 	.short	0x0020
        /*0024*/ 	.byte	0x00, 0xf5, 0x21, 0x00


	//----- nvinfo : EIATTR_KPARAM_INFO
	.align		4
.L_159:
        /*0028*/ 	.byte	0x04, 0x17
        /*002a*/ 	.short	(.L_161 - .L_160)
.L_160:
        /*002c*/ 	.word	0x00000000
        /*0030*/ 	.short	0x0005
        /*0032*/ 	.short	0x0018
        /*0034*/ 	.byte	0x00, 0xf5, 0x21, 0x00


	//----- nvinfo : EIATTR_KPARAM_INFO
	.align		4
.L_161:
        /*0038*/ 	.byte	0x04, 0x17
        /*003a*/ 	.short	(.L_163 - .L_162)
.L_162:
        /*003c*/ 	.word	0x00000000
        /*0040*/ 	.short	0x0004
        /*0042*/ 	.short	0x0010
        /*0044*/ 	.byte	0x00, 0xf5, 0x21, 0x00


	//----- nvinfo : EIATTR_KPARAM_INFO
	.align		4
.L_163:
        /*0048*/ 	.byte	0x04, 0x17
        /*004a*/ 	.short	(.L_165 - .L_164)
.L_164:
        /*004c*/ 	.word	0x00000000
        /*0050*/ 	.short	0x0003
        /*0052*/ 	.short	0x000c
        /*0054*/ 	.byte	0x00, 0xf0, 0x11, 0x00


	//----- nvinfo : EIATTR_KPARAM_INFO
	.align		4
.L_165:
        /*0058*/ 	.byte	0x04, 0x17
        /*005a*/ 	.short	(.L_167 - .L_166)
.L_166:
        /*005c*/ 	.word	0x00000000
        /*0060*/ 	.short	0x0002
        /*0062*/ 	.short	0x0008
        /*0064*/ 	.byte	0x00, 0xf0, 0x11, 0x00


	//----- nvinfo : EIATTR_KPARAM_INFO
	.align		4
.L_167:
        /*0068*/ 	.byte	0x04, 0x17
        /*006a*/ 	.short	(.L_169 - .L_168)
.L_168:
        /*006c*/ 	.word	0x00000000
        /*0070*/ 	.short	0x0001
        /*0072*/ 	.short	0x0004
        /*0074*/ 	.byte	0x00, 0xf0, 0x11, 0x00


	//----- nvinfo : EIATTR_KPARAM_INFO
	.align		4
.L_169:
        /*0078*/ 	.byte	0x04, 0x17
        /*007a*/ 	.short	(.L_171 - .L_170)
.L_170:
        /*007c*/ 	.word	0x00000000
        /*0080*/ 	.short	0x0000
        /*0082*/ 	.short	0x0000
        /*0084*/ 	.byte	0x00, 0xf0, 0x11, 0x00


	//----- nvinfo : EIATTR_SPARSE_MMA_MASK
	.align		4
.L_171:
        /*0088*/ 	.byte	0x03, 0x50
        /*008a*/ 	.short	0x0000


	//----- nvinfo : EIATTR_MAXREG_COUNT
	.align		4
        /*008c*/ 	.byte	0x03, 0x1b
        /*008e*/ 	.short	0x00ff


	//----- nvinfo : EIATTR_MERCURY_ISA_VERSION
	.align		4
        /*0090*/ 	.byte	0x03, 0x5f
        /*0092*/ 	.short	0x0101


	//----- nvinfo : EIATTR_VRC_CTA_INIT_COUNT
	.align		4
        /*0094*/ 	.byte	0x02, 0x4a
	.zero		1
	.zero		1


	//----- nvinfo : EIATTR_EXIT_INSTR_OFFSETS
	.align		4
        /*0098*/ 	.byte	0x04, 0x1c
        /*009a*/ 	.short	(.L_173 - .L_172)


	//   ....[0]....
.L_172:
        /*009c*/ 	.word	0x00000080


	//   ....[1]....
        /*00a0*/ 	.word	0x00000320


	//   ....[2]....
        /*00a4*/ 	.word	0x00000360


	//   ....[3]....
        /*00a8*/ 	.word	0x00000690


	//   ....[4]....
        /*00ac*/ 	.word	0x00000cc0


	//----- nvinfo : EIATTR_CRS_STACK_SIZE
	.align		4
.L_173:
        /*00b0*/ 	.byte	0x04, 0x1e
        /*00b2*/ 	.short	(.L_175 - .L_174)
.L_174:
        /*00b4*/ 	.word	0x00000000


	//----- nvinfo : EIATTR_CBANK_PARAM_SIZE
	.align		4
.L_175:
        /*00b8*/ 	.byte	0x03, 0x19
        /*00ba*/ 	.short	0x0030


	//----- nvinfo : EIATTR_PARAM_CBANK
	.align		4
        /*00bc*/ 	.byte	0x04, 0x0a
        /*00be*/ 	.short	(.L_177 - .L_176)
	.align		4
.L_176:
        /*00c0*/ 	.word	index@(.nv.constant0._Z14get_pooled_idxiiiiPKiPiS1_S1_)
        /*00c4*/ 	.short	0x0380
        /*00c6*/ 	.short	0x0030


	//----- nvinfo : EIATTR_SW_WAR
	.align		4
.L_177:
        /*00c8*/ 	.byte	0x04, 0x36
        /*00ca*/ 	.short	(.L_179 - .L_178)
.L_178:
        /*00cc*/ 	.word	0x00000008
.L_179:


//--------------------- .nv.info._Z21assign_pts_to_box3dv2iiPKfS0_Pc --------------------------
	.section	.nv.info._Z21assign_pts_to_box3dv2iiPKfS0_Pc,"",@"SHT_CUDA_INFO"
	.sectionflags	@""
	.align	4


	//----- nvinfo : EIATTR_CUDA_API_VERSION
	.align		4
        /*0000*/ 	.byte	0x04, 0x37
        /*0002*/ 	.short	(.L_181 - .L_180)
.L_180:
        /*0004*/ 	.word	0x00000082


	//----- nvinfo : EIATTR_KPARAM_INFO
	.align		4
.L_181:
        /*0008*/ 	.byte	0x04, 0x17
        /*000a*/ 	.short	(.L_183 - .L_182)
.L_182:
        /*000c*/ 	.word	0x00000000
        /*0010*/ 	.short	0x0004
        /*0012*/ 	.short	0x0018
        /*0014*/ 	.byte	0x00, 0xf5, 0x21, 0x00


	//----- nvinfo : EIATTR_KPARAM_INFO
	.align		4
.L_183:
        /*0018*/ 	.byte	0x04, 0x17
        /*001a*/ 	.short	(.L_185 - .L_184)
.L_184:
        /*001c*/ 	.word	0x00000000
        /*0020*/ 	.short	0x0003
        /*0022*/ 	.short	0x0010
        /*0024*/ 	.byte	0x00, 0xf5, 0x21, 0x00


	//----- nvinfo : EIATTR_KPARAM_INFO
	.align		4
.L_185:
        /*0028*/ 	.byte	0x04, 0x17
        /*002a*/ 	.short	(.L_187 - .L_186)
.L_186:
        /*002c*/ 	.word	0x00000000
        /*0030*/ 	.short	0x0002
        /*0032*/ 	.short	0x0008
        /*0034*/ 	.byte	0x00, 0xf5, 0x21, 0x00


	//----- nvinfo : EIATTR_KPARAM_INFO
	.align		4
.L_187:
        /*0038*/ 	.byte	0x04, 0x17
        /*003a*/ 	.short	(.L_189 - .L_188)
.L_188:
        /*003c*/ 	.word	0x00000000
        /*0040*/ 	.short	0x0001
        /*0042*/ 	.short	0x0004
        /*0044*/ 	.byte	0x00, 0xf0, 0x11, 0x00


	//----- nvinfo : EIATTR_KPARAM_INFO
	.align		4
.L_189:
        /*0048*/ 	.byte	0x04, 0x17
        /*004a*/ 	.short	(.L_191 - .L_190)
.L_190:
        /*004c*/ 	.word	0x00000000
        /*0050*/ 	.short	0x0000
        /*0052*/ 	.short	0x0000
        /*0054*/ 	.byte	0x00, 0xf0, 0x11, 0x00


	//----- nvinfo : EIATTR_SPARSE_MMA_MASK
	.align		4
.L_191:
        /*0058*/ 	.byte	0x03, 0x50
        /*005a*/ 	.short	0x0000


	//----- nvinfo : EIATTR_MAXREG_COUNT
	.align		4
        /*005c*/ 	.byte	0x03, 0x1b
        /*005e*/ 	.short	0x00ff


	//----- nvinfo : EIATTR_EXTERNS
	.align		4
        /*0060*/ 	.byte	0x04, 0x0f
        /*0062*/ 	.short	(.L_193 - .L_192)


	//   ....[0]....
	.align		4
.L_192:
        /*0064*/ 	.word	index@(__assertfail)


	//----- nvinfo : EIATTR_MERCURY_ISA_VERSION
	.align		4
.L_193:
        /*0068*/ 	.byte	0x03, 0x5f
        /*006a*/ 	.short	0x0101


	//----- nvinfo : EIATTR_VRC_CTA_INIT_COUNT
	.align		4
        /*006c*/ 	.byte	0x02, 0x4a
	.zero		1
	.zero		1


	//----- nvinfo : EIATTR_SYSCALL_OFFSETS
	.align		4
        /*0070*/ 	.byte	0x04, 0x46
        /*0072*/ 	.short	(.L_195 - .L_194)


	//   ....[0]....
.L_194:
        /*0074*/ 	.word	0x000001d0


	//----- nvinfo : EIATTR_EXIT_INSTR_OFFSETS
	.align		4
.L_195:
        /*0078*/ 	.byte	0x04, 0x1c
        /*007a*/ 	.short	(.L_197 - .L_196)


	//   ....[0]....
.L_196:
        /*007c*/ 	.word	0x00000210


	//   ....[1]....
        /*0080*/ 	.word	0x00001130


	//----- nvinfo : EIATTR_CRS_STACK_SIZE
	.align		4
.L_197:
        /*0084*/ 	.byte	0x04, 0x1e
        /*0086*/ 	.short	(.L_199 - .L_198)
.L_198:
        /*0088*/ 	.word	0x00000000


	//----- nvinfo : EIATTR_CBANK_PARAM_SIZE
	.align		4
.L_199:
        /*008c*/ 	.byte	0x03, 0x19
        /*008e*/ 	.short	0x0020


	//----- nvinfo : EIATTR_PARAM_CBANK
	.align		4
        /*0090*/ 	.byte	0x04, 0x0a
        /*0092*/ 	.short	(.L_201 - .L_200)
	.align		4
.L_200:
        /*0094*/ 	.word	index@(.nv.constant0._Z21assign_pts_to_box3dv2iiPKfS0_Pc)
        /*0098*/ 	.short	0x0380
        /*009a*/ 	.short	0x0020


	//----- nvinfo : EIATTR_SW_WAR
	.align		4
.L_201:
        /*009c*/ 	.byte	0x04, 0x36
        /*009e*/ 	.short	(.L_203 - .L_202)
.L_202:
        /*00a0*/ 	.word	0x00000008
.L_203:


//--------------------- .nv.info._Z19assign_pts_to_box3diiiPKfS0_Pi --------------------------
	.section	.nv.info._Z19assign_pts_to_box3diiiPKfS0_Pi,"",@"SHT_CUDA_INFO"
	.sectionflags	@""
	.align	4


	//----- nvinfo : EIATTR_CUDA_API_VERSION
	.align		4
        /*0000*/ 	.byte	0x04, 0x37
        /*0002*/ 	.short	(.L_205 - .L_204)
.L_204:
        /*0004*/ 	.word	0x00000082


	//----- nvinfo : EIATTR_KPARAM_INFO
	.align		4
.L_205:
        /*0008*/ 	.byte	0x04, 0x17
        /*000a*/ 	.short	(.L_207 - .L_206)
.L_206:
        /*000c*/ 	.word	0x00000000
        /*0010*/ 	.short	0x0005
        /*0012*/ 	.short	0x0020
        /*0014*/ 	.byte	0x00, 0xf5, 0x21, 0x00


	//----- nvinfo : EIATTR_KPARAM_INFO
	.align		4
.L_207:
        /*0018*/ 	.byte	0x04, 0x17
        /*001a*/ 	.short	(.L_209 - .L_208)
.L_208:
        /*001c*/ 	.word	0x00000000
        /*0020*/ 	.short	0x0004
        /*0022*/ 	.short	0x0018
        /*0024*/ 	.byte	0x00, 0xf5, 0x21, 0x00


	//----- nvinfo : EIATTR_KPARAM_INFO
	.align		4
.L_209:
        /*0028*/ 	.byte	0x04, 0x17
        /*002a*/ 	.short	(.L_211 - .L_210)
.L_210:
        /*002c*/ 	.word	0x00000000
        /*0030*/ 	.short	0x0003
        /*0032*/ 	.short	0x0010
        /*0034*/ 	.byte	0x00, 0xf5, 0x21, 0x00


	//----- nvinfo : EIATTR_KPARAM_INFO
	.align		4
.L_211:
        /*0038*/ 	.byte	0x04, 0x17
        /*003a*/ 	.short	(.L_213 - .L_212)
.L_212:
        /*003c*/ 	.word	0x00000000
        /*0040*/ 	.short	0x0002
        /*0042*/ 	.short	0x0008
        /*0044*/ 	.byte	0x00, 0xf0, 0x11, 0x00


	//----- nvinfo : EIATTR_KPARAM_INFO
	.align		4
.L_213:
        /*0048*/ 	.byte	0x04, 0x17
        /*004a*/ 	.short	(.L_215 - .L_214)
.L_214:
        /*004c*/ 	.word	0x00000000
        /*0050*/ 	.short	0x0001
        /*0052*/ 	.short	0x0004
        /*0054*/ 	.byte	0x00, 0xf0, 0x11, 0x00


	//----- nvinfo : EIATTR_KPARAM_INFO
	.align		4
.L_215:
        /*0058*/ 	.byte	0x04, 0x17
        /*005a*/ 	.short	(.L_217 - .L_216)
.L_216:
        /*005c*/ 	.word	0x00000000
        /*0060*/ 	.short	0x0000
        /*0062*/ 	.short	0x0000
        /*0064*/ 	.byte	0x00, 0xf0, 0x11, 0x00


	//----- nvinfo : EIATTR_SPARSE_MMA_MASK
	.align		4
.L_217:
        /*0068*/ 	.byte	0x03, 0x50
        /*006a*/ 	.short	0x0000


	//----- nvinfo : EIATTR_MAXREG_COUNT
	.align		4
        /*006c*/ 	.byte	0x03, 0x1b
        /*006e*/ 	.short	0x00ff


	//----- nvinfo : EIATTR_MERCURY_ISA_VERSION
	.align		4
        /*0070*/ 	.byte	0x03, 0x5f
        /*0072*/ 	.short	0x0101


	//----- nvinfo : EIATTR_VRC_CTA_INIT_COUNT
	.align		4
        /*0074*/ 	.byte	0x02, 0x4a
	.zero		1
	.zero		1


	//----- nvinfo : EIATTR_EXIT_INSTR_OFFSETS
	.align		4
        /*0078*/ 	.byte	0x04, 0x1c
        /*007a*/ 	.short	(.L_219 - .L_218)


	//   ....[0]....
.L_218:
        /*007c*/ 	.word	0x000000c0


	//   ....[1]....
        /*0080*/ 	.word	0x000012e0


	//----- nvinfo : EIATTR_CRS_STACK_SIZE
	.align		4
.L_219:
        /*0084*/ 	.byte	0x04, 0x1e
        /*0086*/ 	.short	(.L_221 - .L_220)
.L_220:
        /*0088*/ 	.word	0x00000000


	//----- nvinfo : EIATTR_CBANK_PARAM_SIZE
	.align		4
.L_221:
        /*008c*/ 	.byte	0x03, 0x19
        /*008e*/ 	.short	0x0028


	//----- nvinfo : EIATTR_PARAM_CBANK
	.align		4
        /*0090*/ 	.byte	0x04, 0x0a
        /*0092*/ 	.short	(.L_223 - .L_222)
	.align		4
.L_222:
        /*0094*/ 	.word	index@(.nv.constant0._Z19assign_pts_to_box3diiiPKfS0_Pi)
        /*0098*/ 	.short	0x0380
        /*009a*/ 	.short	0x0028


	//----- nvinfo : EIATTR_SW_WAR
	.align		4
.L_223:
        /*009c*/ 	.byte	0x04, 0x36
        /*009e*/ 	.short	(.L_225 - .L_224)
.L_224:
        /*00a0*/ 	.word	0x00000008
.L_225:


//--------------------- .nv.info._Z17roipool3d_forwardiiiiiPKfS0_S0_PfPi --------------------------
	.section	.nv.info._Z17roipool3d_forwardiiiiiPKfS0_S0_PfPi,"",@"SHT_CUDA_INFO"
	.sectionflags	@""
	.align	4


	//----- nvinfo : EIATTR_CUDA_API_VERSION
	.align		4
        /*0000*/ 	.byte	0x04, 0x37
        /*0002*/ 	.short	(.L_227 - .L_226)
.L_226:
        /*0004*/ 	.word	0x00000082


	//----- nvinfo : EIATTR_KPARAM_INFO
	.align		4
.L_227:
        /*0008*/ 	.byte	0x04, 0x17
        /*000a*/ 	.short	(.L_229 - .L_228)
.L_228:
        /*000c*/ 	.word	0x00000000
        /*0010*/ 	.short	0x0009
        /*0012*/ 	.short	0x0038
        /*0014*/ 	.byte	0x00, 0xf5, 0x21, 0x00


	//----- nvinfo : EIATTR_KPARAM_INFO
	.align		4
.L_229:
        /*0018*/ 	.byte	0x04, 0x17
        /*001a*/ 	.short	(.L_231 - .L_230)
.L_230:
        /*001c*/ 	.word	0x00000000
        /*0020*/ 	.short	0x0008
        /*0022*/ 	.short	0x0030
        /*0024*/ 	.byte	0x00, 0xf5, 0x21, 0x00


	//----- nvinfo : EIATTR_KPARAM_INFO
	.align		4
.L_231:
        /*0028*/ 	.byte	0x04, 0x17
        /*002a*/ 	.short	(.L_233 - .L_232)
.L_232:
        /*002c*/ 	.word	0x00000000
        /*0030*/ 	.short	0x0007
        /*0032*/ 	.short	0x0028
        /*0034*/ 	.byte	0x00, 0xf5, 0x21, 0x00


	//----- nvinfo : EIATTR_KPARAM_INFO
	.align		4
.L_233:
        /*0038*/ 	.byte	0x04, 0x17
        /*003a*/ 	.short	(.L_235 - .L_234)
.L_234:
        /*003c*/ 	.word	0x00000000
        /*0040*/ 	.short	0x0006
        /*0042*/ 	.short	0x0020
        /*0044*/ 	.byte	0x00, 0xf5, 0x21, 0x00


	//----- nvinfo : EIATTR_KPARAM_INFO
	.align		4
.L_235:
        /*0048*/ 	.byte	0x04, 0x17
        /*004a*/ 	.short	(.L_237 - .L_236)
.L_236:
        /*004c*/ 	.word	0x00000000
        /*0050*/ 	.short	0x0005
        /*0052*/ 	.short	0x0018
        /*0054*/ 	.byte	0x00, 0xf5, 0x21, 0x00


	//----- nvinfo : EIATTR_KPARAM_INFO
	.align		4
.L_237:
        /*0058*/ 	.byte	0x04, 0x17
        /*005a*/ 	.short	(.L_239 - .L_238)
.L_238:
        /*005c*/ 	.word	0x00000000
        /*0060*/ 	.short	0x0004
        /*0062*/ 	.short	0x0010
        /*0064*/ 	.byte	0x00, 0xf0, 0x11, 0x00


	//----- nvinfo : EIATTR_KPARAM_INFO
	.align		4
.L_239:
        /*0068*/ 	.byte	0x04, 0x17
        /*006a*/ 	.short	(.L_241 - .L_240)
.L_240:
        /*006c*/ 	.word	0x00000000
        /*0070*/ 	.short	0x0003
        /*0072*/ 	.short	0x000c
        /*0074*/ 	.byte	0x00, 0xf0, 0x11, 0x00


	//----- nvinfo : EIATTR_KPARAM_INFO
	.align		4
.L_241:
        /*0078*/ 	.byte	0x04, 0x17
        /*007a*/ 	.short	(.L_243 - .L_242)
.L_242:
        /*007c*/ 	.word	0x00000000
        /*0080*/ 	.short	0x0002
        /*0082*/ 	.short	0x0008
        /*0084*/ 	.byte	0x00, 0xf0, 0x11, 0x00


	//----- nvinfo : EIATTR_KPARAM_INFO
	.align		4
.L_243:
        /*0088*/ 	.byte	0x04, 0x17
        /*008a*/ 	.short	(.L_245 - .L_244)
.L_244:
        /*008c*/ 	.word	0x00000000
        /*0090*/ 	.short	0x0001
        /*0092*/ 	.short	0x0004
        /*0094*/ 	.byte	0x00, 0xf0, 0x11, 0x00


	//----- nvinfo : EIATTR_KPARAM_INFO
	.align		4
.L_245:
        /*0098*/ 	.byte	0x04, 0x17
        /*009a*/ 	.short	(.L_247 - .L_246)
.L_246:
        /*009c*/ 	.word	0x00000000
        /*00a0*/ 	.short	0x0000
        /*00a2*/ 	.short	0x0000
        /*00a4*/ 	.byte	0x00, 0xf0, 0x11, 0x00


	//----- nvinfo : EIATTR_SPARSE_MMA_MASK
	.align		4
.L_247:
        /*00a8*/ 	.byte	0x03, 0x50
        /*00aa*/ 	.short	0x0000


	//----- nvinfo : EIATTR_MAXREG_COUNT
	.align		4
        /*00ac*/ 	.byte	0x03, 0x1b
        /*00ae*/ 	.short	0x00ff


	//----- nvinfo : EIATTR_MERCURY_ISA_VERSION
	.align		4
        /*00b0*/ 	.byte	0x03, 0x5f
        /*00b2*/ 	.short	0x0101


	//----- nvinfo : EIATTR_VRC_CTA_INIT_COUNT
	.align		4
        /*00b4*/ 	.byte	0x02, 0x4a
	.zero		1
	.zero		1


	//----- nvinfo : EIATTR_EXIT_INSTR_OFFSETS
	.align		4
        /*00b8*/ 	.byte	0x04, 0x1c
        /*00ba*/ 	.short	(.L_249 - .L_248)


	//   ....[0]....
.L_248:
        /*00bc*/ 	.word	0x00000090


	//   ....[1]....
        /*00c0*/ 	.word	0x00002890


	//   ....[2]....
        /*00c4*/ 	.word	0x00002f30


	//   ....[3]....
        /*00c8*/ 	.word	0x00002fd0


	//   ....[4]....
        /*00cc*/ 	.word	0x00003650


	//   ....[5]....
        /*00d0*/ 	.word	0x00003700


	//----- nvinfo : EIATTR_CRS_STACK_SIZE
	.align		4
.L_249:
        /*00d4*/ 	.byte	0x04, 0x1e
        /*00d6*/ 	.short	(.L_251 - .L_250)
.L_250:
        /*00d8*/ 	.word	0x00000000


	//----- nvinfo : EIATTR_CBANK_PARAM_SIZE
	.align		4
.L_251:
        /*00dc*/ 	.byte	0x03, 0x19
        /*00de*/ 	.short	0x0040


	//----- nvinfo : EIATTR_PARAM_CBANK
	.align		4
        /*00e0*/ 	.byte	0x04, 0x0a
        /*00e2*/ 	.short	(.L_253 - .L_252)
	.align		4
.L_252:
        /*00e4*/ 	.word	index@(.nv.constant0._Z17roipool3d_forwardiiiiiPKfS0_S0_PfPi)
        /*00e8*/ 	.short	0x0380
        /*00ea*/ 	.short	0x0040


	//----- nvinfo : EIATTR_SW_WAR
	.align		4
.L_253:
        /*00ec*/ 	.byte	0x04, 0x36
        /*00ee*/ 	.short	(.L_255 - .L_254)
.L_254:
        /*00f0*/ 	.word	0x00000008
.L_255:


//--------------------- .nv.callgraph             --------------------------
	.section	.nv.callgraph,"",@"SHT_CUDA_CALLGRAPH"
	.align	4
	.sectionentsize	8
	.align		4
        /*0000*/ 	.word	0x00000000
	.align		4
        /*0004*/ 	.word	0xffffffff
	.align		4
        /*0008*/ 	.word	index@(_Z21assign_pts_to_box3dv2iiPKfS0_Pc)
	.align		4
        /*000c*/ 	.word	index@(__assertfail)
	.align		4
        /*0010*/ 	.word	0x00000000
	.align		4
        /*0014*/ 	.word	0xfffffffe
	.align		4
        /*0018*/ 	.word	0x00000000
	.align		4
        /*001c*/ 	.word	0xfffffffd
	.align		4
        /*0020*/ 	.word	0x00000000
	.align		4
        /*0024*/ 	.word	0xfffffffc


//--------------------- .nv.constant4             --------------------------
	.section	.nv.constant4,"a",@progbits
	.align	8
	.align		8
.nv.constant4:
        /*0000*/ 	.dword	__unnamed_1
	.align		8
        /*0008*/ 	.dword	$str
	.align		8
        /*0010*/ 	.dword	$str$1
	.align		8
        /*0018*/ 	.dword	__cudart_i2opi_f
	.align		8
        /*0020*/ 	.dword	__assertfail


//--------------------- .text._Z17roipool3d_forwardiiiiiPKfPKiS0_PfPi --------------------------
	.section	.text._Z17roipool3d_forwardiiiiiPKfPKiS0_PfPi,"ax",@progbits
	.align	128
        .global         _Z17roipool3d_forwardiiiiiPKfPKiS0_PfPi
        .type           _Z17roipool3d_forwardiiiiiPKfPKiS0_PfPi,@function
        .size           _Z17roipool3d_forwardiiiiiPKfPKiS0_PfPi,(.L_x_147 - _Z17roipool3d_forwardiiiiiPKfPKiS0_PfPi)
        .other          _Z17roipool3d_forwardiiiiiPKfPKiS0_PfPi,@"STO_CUDA_ENTRY STV_DEFAULT"
_Z17roipool3d_forwardiiiiiPKfPKiS0_PfPi:
.text._Z17roipool3d_forwardiiiiiPKfPKiS0_PfPi:
[----:B------:R-:W-:Y:S01]  /*0000*/  LDC R1, c[0x0][0x37c] ;  /* 0x0000df00ff017b82 */ /* 0x000fe20000000800 */
[----:B------:R-:W0:Y:S07]  /*0010*/  S2R R3, SR_TID.X ;  /* 0x0000000000037919 */ /* 0x000e2e0000002100 */
[----:B------:R-:W0:Y:S01]  /*0020*/  S2UR UR4, SR_CTAID.X ;  /* 0x00000000000479c3 */ /* 0x000e220000002500 */
[----:B------:R-:W1:Y:S01]  /*0030*/  LDCU UR8, c[0x0][0x390] ;  /* 0x00007200ff0877ac */ /* 0x000e620008000800 */
[----:B------:R-:W2:Y:S01]  /*0040*/  S2R R7, SR_CTAID.Z ;  /* 0x0000000000077919 */ /* 0x000ea20000002700 */
[----:B------:R-:W2:Y:S05]  /*0050*/  LDCU UR6, c[0x0][0x380] ;  /* 0x00007000ff0677ac */ /* 0x000eaa0008000800 */
[----:B------:R-:W0:Y:S08]  /*0060*/  LDC R0, c[0x0][0x360] ;  /* 0x0000d800ff007b82 */ /* 0x000e300000000800 */
[----:B------:R-:W3:Y:S08]  /*0070*/  S2UR UR5, SR_CTAID.Y ;  /* 0x00000000000579c3 */ /* 0x000ef00000002600 */
[----:B------:R-:W3:Y:S01]  /*0080*/  LDC R4, c[0x0][0x388] ;  /* 0x0000e200ff047b82 */ /* 0x000ee20000000800 */
[----:B0-----:R-:W-:-:S05]  /*0090*/  IMAD R0, R0, UR4, R3 ;  /* 0x0000000400007c24 */ /* 0x001fca000f8e0203 */
[----:B-1----:R-:W-:-:S04]  /*00a0*/  ISETP.GE.AND P0, PT, R0, UR8, PT ;  /* 0x0000000800007c0c */ /* 0x002fc8000bf06270 */
[----:B---3--:R-:W-:-:S04]  /*00b0*/  ISETP.LE.OR P0, PT, R4, UR5, P0 ;  /* 0x0000000504007c0c */ /* 0x008fc80008703670 */
[----:B--2---:R-:W-:-:S13]  /*00c0*/  ISETP.GE.OR P0, PT, R7, UR6, P0 ;  /* 0x0000000607007c0c */ /* 0x004fda0008706670 */
[----:B------:R-:W-:Y:S05]  /*00d0*/  @P0 EXIT ;  /* 0x000000000000094d */ /* 0x000fea0003800000 */
[----:B------:R-:W0:Y:S01]  /*00e0*/  LDC.64 R2, c[0x0][0x3b8] ;  /* 0x0000ee00ff027b82 */ /* 0x000e220000000a00 */
[----:B------:R-:W1:Y:S01]  /*00f0*/  LDCU.64 UR6, c[0x0][0x358] ;  /* 0x00006b00ff0677ac */ /* 0x000e620008000a00 */
[----:B------:R-:W-:-:S04]  /*0100*/  IMAD R5, R7, R4, UR5 ;  /* 0x0000000507057e24 */ /* 0x000fc8000f8e0204 */
[----:B0-----:R-:W-:-:S06]  /*0110*/  IMAD.WIDE.U32 R2, R5, 0x4, R2 ;  /* 0x0000000405027825 */ /* 0x001fcc00078e0002 */
[----:B-1----:R-:W2:Y:S02]  /*0120*/  LDG.E R2, desc[UR6][R2.64] ;  /* 0x0000000602027981 */ /* 0x002ea4000c1e1900 */
[----:B--2---:R-:W-:-:S13]  /*0130*/  ISETP.NE.AND P0, PT, R2, RZ, PT ;  /* 0x000000ff0200720c */ /* 0x004fda0003f05270 */
[----:B------:R-:W-:Y:S05]  /*0140*/  @P0 EXIT ;  /* 0x000000000000094d */ /* 0x000fea0003800000 */
[----:B------:R-:W0:Y:S01]  /*0150*/  LDC.64 R2, c[0x0][0x3a0] ;  /* 0x0000e800ff027b82 */ /* 0x000e220000000a00 */
[----:B------:R-:W-:Y:S01]  /*0160*/  IMAD R5, R5, UR8, R0 ;  /* 0x0000000805057c24 */ /* 0x000fe2000f8e0200 */
[----:B------:R-:W1:Y:S01]  /*0170*/  LDCU UR4, c[0x0][0x384] ;  /* 0x00007080ff0477ac */ /* 0x000e620008000800 */
[----:B------:R-:W2:Y:S05]  /*0180*/  LDCU.64 UR10, c[0x0][0x3b0] ;  /* 0x00007600ff0a77ac */ /* 0x000eaa0008000a00 */
[----:B------:R-:W3:Y:S08]  /*0190*/  LDC.64 R8, c[0x0][0x398] ;  /* 0x0000e600ff087b82 */ /* 0x000ef00000000a00 */
[----:B------:R-:W4:Y:S01]  /*01a0*/  LDC R6, c[0x0][0x38c] ;  /* 0x0000e300ff067b82 */ /* 0x000f220000000800 */
[----:B0-----:R-:W-:-:S06]  /*01b0*/  IMAD.WIDE R2, R5, 0x4, R2 ;  /* 0x0000000405027825 */ /* 0x001fcc00078e0202 */
[----:B------:R-:W1:Y:S02]  /*01c0*/  LDG.E R2, desc[UR6][R2.64] ;  /* 0x0000000602027981 */ /* 0x000e64000c1e1900 */
[----:B-1----:R-:W-:-:S04]  /*01d0*/  IMAD R7, R7, UR4, R2 ;  /* 0x0000000407077c24 */ /* 0x002fc8000f8e0202 */
[----:B------:R-:W-:-:S04]  /*01e0*/  IMAD R11, R7, 0x3, RZ ;  /* 0x00000003070b7824 */ /* 0x000fc800078e02ff */
[----:B---3--:R-:W-:-:S05]  /*01f0*/  IMAD.WIDE R8, R11, 0x4, R8 ;  /* 0x000000040b087825 */ /* 0x008fca00078e0208 */
[----:B------:R-:W3:Y:S01]  /*0200*/  LDG.E R11, desc[UR6][R8.64] ;  /* 0x00000006080b7981 */ /* 0x000ee2000c1e1900 */
[----:B----4-:R-:W-:-:S04]  /*0210*/  VIADD R0, R6, 0x3 ;  /* 0x0000000306007836 */ /* 0x010fc80000000000 */
[----:B------:R-:W-:-:S04]  /*0220*/  IMAD R0, R5, R0, RZ ;  /* 0x0000000005007224 */ /* 0x000fc800078e02ff */
[----:B------:R-:W-:-:S03]  /*0230*/  IMAD.WIDE R2, R0, 0x4, RZ ;  /* 0x0000000400027825 */ /* 0x000fc600078e02ff */
[----:B--2---:R-:W-:-:S04]  /*0240*/  IADD3 R4, P0, PT, R2, UR10, RZ ;  /* 0x0000000a02047c10 */ /* 0x004fc8000ff1e0ff */
[----:B------:R-:W-:-:S05]  /*0250*/  IADD3.X R5, PT, PT, R3, UR11, RZ, P0, !PT ;  /* 0x0000000b03057c10 */ /* 0x000fca00087fe4ff */
[----:B---3--:R0:W-:Y:S04]  /*0260*/  STG.E desc[UR6][R4.64], R11 ;  /* 0x0000000b04007986 */ /* 0x0081e8000c101906 */
[----:B------:R-:W2:Y:S01]  /*0270*/  LDG.E R13, desc[UR6][R8.64+0x4] ;  /* 0x00000406080d7981 */ /* 0x000ea2000c1e1900 */
[----:B------:R-:W-:-:S03]  /*0280*/  ISETP.GE.AND P0, PT, R6, 0x1, PT ;  /* 0x000000010600780c */ /* 0x000fc60003f06270 */
[----:B--2---:R0:W-:Y:S04]  /*0290*/  STG.E desc[UR6][R4.64+0x4], R13 ;  /* 0x0000040d04007986 */ /* 0x0041e8000c101906 */
[----:B------:R-:W2:Y:S04]  /*02a0*/  LDG.E R15, desc[UR6][R8.64+0x8] ;  /* 0x00000806080f7981 */ /* 0x000ea8000c1e1900 */
[----:B--2---:R0:W-:Y:S02]  /*02b0*/  STG.E desc[UR6][R4.64+0x8], R15 ;  /* 0x0000080f04007986 */ /* 0x0041e4000c101906 */
[----:B------:R-:W-:Y:S05]  /*02c0*/  @!P0 EXIT ;  /* 0x000000000000894d */ /* 0x000fea0003800000 */
[C---:B------:R-:W-:Y:S01]  /*02d0*/  ISETP.GE.U32.AND P1, PT, R6.reuse, 0x10, PT ;  /* 0x000000100600780c */ /* 0x040fe20003f26070 */
[----:B------:R-:W-:Y:S01]  /*02e0*/  IMAD R0, R7, R6, RZ ;  /* 0x0000000607007224 */ /* 0x000fe200078e02ff */
[----:B------:R-:W-:Y:S01]  /*02f0*/  LOP3.LUT R14, R6, 0xf, RZ, 0xc0, !PT ;  /* 0x0000000f060e7812 */ /* 0x000fe200078ec0ff */
[----:B------:R-:W-:-:S03]  /*0300*/  IMAD.MOV.U32 R7, RZ, RZ, RZ ;  /* 0x000000ffff077224 */ /* 0x000fc600078e00ff */
[----:B------:R-:W-:-:S07]  /*0310*/  ISETP.NE.AND P0, PT, R14, RZ, PT ;  /* 0x000000ff0e00720c */ /* 0x000fce0003f05270 */
[----:B------:R-:W-:Y:S06]  /*0320*/  @!P1 BRA `(.L_x_0) ;  /* 0x0000000000cc9947 */ /* 0x000fec0003800000 */
[----:B------:R-:W1:Y:S01]  /*0330*/  LDCU.64 UR4, c[0x0][0x3a8] ;  /* 0x00007500ff0477ac */ /* 0x000e620008000a00 */
[----:B------:R-:W-:Y:S02]  /*0340*/  IADD3 R16, P1, PT, R4, 0x24, RZ ;  /* 0x0000002404107810 */ /* 0x000fe40007f3e0ff */
[----:B------:R-:W-:Y:S02]  /*0350*/  LOP3.LUT R7, R6, 0x7ffffff0, RZ, 0xc0, !PT ;  /* 0x7ffffff006077812 */ /* 0x000fe400078ec0ff */
[----:B------:R-:W-:Y:S01]  /*0360*/  MOV R12, R0 ;  /* 0x00000000000c7202 */ /* 0x000fe20000000f00 */
[----:B------:R-:W-:Y:S02]  /*0370*/  IMAD.X R23, RZ, RZ, R5, P1 ;  /* 0x000000ffff177224 */ /* 0x000fe400008e0605 */
[----:B0-----:R-:W-:Y:S01]  /*0380*/  IMAD.MOV R13, RZ, RZ, -R7 ;  /* 0x000000ffff0d7224 */ /* 0x001fe200078e0a07 */
[----:B-1----:R-:W-:-:S04]  /*0390*/  UIADD3 UR4, UP0, UPT, UR4, 0x20, URZ ;  /* 0x0000002004047890 */ /* 0x002fc8000ff1e0ff */
[----:B------:R-:W-:-:S12]  /*03a0*/  UIADD3.X UR5, UPT, UPT, URZ, UR5, URZ, UP0, !UPT ;  /* 0x00000005ff057290 */ /* 0x000fd800087fe4ff */
.L_x_1:
[----:B------:R-:W-:Y:S01]  /*03b0*/  MOV R10, UR4 ;  /* 0x00000004000a7c02 */ /* 0x000fe20008000f00 */
[----:B------:R-:W-:-:S04]  /*03c0*/  IMAD.U32 R11, RZ, RZ, UR5 ;  /* 0x00000005ff0b7e24 */ /* 0x000fc8000f8e00ff */
[----:B------:R-:W-:-:S05]  /*03d0*/  IMAD.WIDE R10, R12, 0x4, R10 ;  /* 0x000000040c0a7825 */ /* 0x000fca00078e020a */
[----:B0-----:R-:W2:Y:S01]  /*03e0*/  LDG.E R15, desc[UR6][R10.64+-0x20] ;  /* 0xffffe0060a0f7981 */ /* 0x001ea2000c1e1900 */
[----:B------:R-:W-:Y:S01]  /*03f0*/  IMAD.MOV.U32 R8, RZ, RZ, R16 ;  /* 0x000000ffff087224 */ /* 0x000fe200078e0010 */
[----:B------:R-:W-:-:S05]  /*0400*/  MOV R9, R23 ;  /* 0x0000001700097202 */ /* 0x000fca0000000f00 */
[----:B--2---:R0:W-:Y:S04]  /*0410*/  STG.E desc[UR6][R8.64+-0x18], R15 ;  /* 0xffffe80f08007986 */ /* 0x0041e8000c101906 */
[----:B------:R-:W2:Y:S04]  /*0420*/  LDG.E R17, desc[UR6][R10.64+-0x1c] ;  /* 0xffffe4060a117981 */ /* 0x000ea8000c1e1900 */
[----:B--2---:R1:W-:Y:S04]  /*0430*/  STG.E desc[UR6][R8.64+-0x14], R17 ;  /* 0xffffec1108007986 */ /* 0x0043e8000c101906 */
[----:B------:R-:W2:Y:S04]  /*0440*/  LDG.E R19, desc[UR6][R10.64+-0x18] ;  /* 0xffffe8060a137981 */ /* 0x000ea8000c1e1900 */
[----:B--2---:R2:W-:Y:S04]  /*0450*/  STG.E desc[UR6][R8.64+-0x10], R19 ;  /* 0xfffff01308007986 */ /* 0x0045e8000c101906 */
[----:B------:R-:W3:Y:S04]  /*0460*/  LDG.E R21, desc[UR6][R10.64+-0x14] ;  /* 0xffffec060a157981 */ /* 0x000ee8000c1e1900 */
[----:B---3--:R3:W-:Y:S04]  /*0470*/  STG.E desc[UR6][R8.64+-0xc], R21 ;  /* 0xfffff41508007986 */ /* 0x0087e8000c101906 */
[----:B------:R-:W4:Y:S04]  /*0480*/  LDG.E R23, desc[UR6][R10.64+-0x10] ;  /* 0xfffff0060a177981 */ /* 0x000f28000c1e1900 */
[----:B----4-:R4:W-:Y:S04]  /*0490*/  STG.E desc[UR6][R8.64+-0x8], R23 ;  /* 0xfffff81708007986 */ /* 0x0109e8000c101906 */
[----:B------:R-:W5:Y:S04]  /*04a0*/  LDG.E R25, desc[UR6][R10.64+-0xc] ;  /* 0xfffff4060a197981 */ /* 0x000f68000c1e1900 */
[----:B-----5:R5:W-:Y:S04]  /*04b0*/  STG.E desc[UR6][R8.64+-0x4], R25 ;  /* 0xfffffc1908007986 */ /* 0x020be8000c101906 */
[----:B0-----:R-:W2:Y:S04]  /*04c0*/  LDG.E R15, desc[UR6][R10.64+-0x8] ;  /* 0xfffff8060a0f7981 */ /* 0x001ea8000c1e1900 */
[----:B--2---:R0:W-:Y:S04]  /*04d0*/  STG.E desc[UR6][R8.64], R15 ;  /* 0x0000000f08007986 */ /* 0x0041e8000c101906 */
[----:B-1----:R-:W2:Y:S04]  /*04e0*/  LDG.E R17, desc[UR6][R10.64+-0x4] ;  /* 0xfffffc060a117981 */ /* 0x002ea8000c1e1900 */
[----:B--2---:R1:W-:Y:S04]  /*04f0*/  STG.E desc[UR6][R8.64+0x4], R17 ;  /* 0x0000041108007986 */ /* 0x0043e8000c101906 */
[----:B------:R-:W2:Y:S04]  /*0500*/  LDG.E R19, desc[UR6][R10.64] ;  /* 0x000000060a137981 */ /* 0x000ea8000c1e1900 */
[----:B--2---:R2:W-:Y:S04]  /*0510*/  STG.E desc[UR6][R8.64+0x8], R19 ;  /* 0x0000081308007986 */ /* 0x0045e8000c101906 */
[----:B---3--:R-:W3:Y:S04]  /*0520*/  LDG.E R21, desc[UR6][R10.64+0x4] ;  /* 0x000004060a157981 */ /* 0x008ee8000c1e1900 */
[----:B---3--:R3:W-:Y:S04]  /*0530*/  STG.E desc[UR6][R8.64+0xc], R21 ;  /* 0x00000c1508007986 */ /* 0x0087e8000c101906 */
[----:B----4-:R-:W4:Y:S04]  /*0540*/  LDG.E R23, desc[UR6][R10.64+0x8] ;  /* 0x000008060a177981 */ /* 0x010f28000c1e1900 */
[----:B----4-:R4:W-:Y:S04]  /*0550*/  STG.E desc[UR6][R8.64+0x10], R23 ;  /* 0x0000101708007986 */ /* 0x0109e8000c101906 */
[----:B-----5:R-:W5:Y:S04]  /*0560*/  LDG.E R25, desc[UR6][R10.64+0xc] ;  /* 0x00000c060a197981 */ /* 0x020f68000c1e1900 */
[----:B-----5:R1:W-:Y:S04]  /*0570*/  STG.E desc[UR6][R8.64+0x14], R25 ;  /* 0x0000141908007986 */ /* 0x0203e8000c101906 */
[----:B0-----:R-:W5:Y:S04]  /*0580*/  LDG.E R15, desc[UR6][R10.64+0x10] ;  /* 0x000010060a0f7981 */ /* 0x001f68000c1e1900 */
[----:B-----5:R0:W-:Y:S04]  /*0590*/  STG.E desc[UR6][R8.64+0x18], R15 ;  /* 0x0000180f08007986 */ /* 0x0201e8000c101906 */
[----:B-1----:R-:W5:Y:S04]  /*05a0*/  LDG.E R17, desc[UR6][R10.64+0x14] ;  /* 0x000014060a117981 */ /* 0x002f68000c1e1900 */
[----:B-----5:R0:W-:Y:S04]  /*05b0*/  STG.E desc[UR6][R8.64+0x1c], R17 ;  /* 0x00001c1108007986 */ /* 0x0201e8000c101906 */
[----:B--2---:R-:W2:Y:S01]  /*05c0*/  LDG.E R19, desc[UR6][R10.64+0x18] ;  /* 0x000018060a137981 */ /* 0x004ea2000c1e1900 */
[----:B------:R-:W-:-:S05]  /*05d0*/  VIADD R13, R13, 0x10 ;  /* 0x000000100d0d7836 */ /* 0x000fca0000000000 */
[----:B------:R-:W-:Y:S01]  /*05e0*/  ISETP.NE.AND P1, PT, R13, RZ, PT ;  /* 0x000000ff0d00720c */ /* 0x000fe20003f25270 */
[----:B--2---:R0:W-:Y:S04]  /*05f0*/  STG.E desc[UR6][R8.64+0x20], R19 ;  /* 0x0000201308007986 */ /* 0x0041e8000c101906 */
[----:B---3--:R-:W2:Y:S01]  /*0600*/  LDG.E R21, desc[UR6][R10.64+0x1c] ;  /* 0x00001c060a157981 */ /* 0x008ea2000c1e1900 */
[----:B------:R-:W-:Y:S02]  /*0610*/  IADD3 R16, P2, PT, R8, 0x40, RZ ;  /* 0x0000004008107810 */ /* 0x000fe40007f5e0ff */
[----:B------:R-:W-:-:S03]  /*0620*/  IADD3 R12, PT, PT, R12, 0x10, RZ ;  /* 0x000000100c0c7810 */ /* 0x000fc60007ffe0ff */
[----:B----4-:R-:W-:Y:S01]  /*0630*/  IMAD.X R23, RZ, RZ, R9, P2 ;  /* 0x000000ffff177224 */ /* 0x010fe200010e0609 */
[----:B--2---:R0:W-:Y:S01]  /*0640*/  STG.E desc[UR6][R8.64+0x24], R21 ;  /* 0x0000241508007986 */ /* 0x0041e2000c101906 */
[----:B------:R-:W-:Y:S06]  /*0650*/  @P1 BRA `(.L_x_1) ;  /* 0xfffffffc00541947 */ /* 0x000fec000383ffff */
.L_x_0:
[----:B------:R-:W-:Y:S05]  /*0660*/  @!P0 EXIT ;  /* 0x000000000000894d */ /* 0x000fea0003800000 */
[----:B------:R-:W-:Y:S02]  /*0670*/  ISETP.GE.U32.AND P0, PT, R14, 0x8, PT ;  /* 0x000000080e00780c */ /* 0x000fe40003f06070 */
[----:B------:R-:W-:-:S04]  /*0680*/  LOP3.LUT R12, R6, 0x7, RZ, 0xc0, !PT ;  /* 0x00000007060c7812 */ /* 0x000fc800078ec0ff */
[----:B------:R-:W-:-:S07]  /*0690*/  ISETP.NE.AND P1, PT, R12, RZ, PT ;  /* 0x000000ff0c00720c */ /* 0x000fce0003f25270 */
[----:B------:R-:W-:Y:S06]  /*06a0*/  @!P0 BRA `(.L_x_2) ;  /* 0x0000000000548947 */ /* 0x000fec0003800000 */
[----:B0-----:R-:W0:Y:S01]  /*06b0*/  LDC.64 R10, c[0x0][0x3a8] ;  /* 0x0000ea00ff0a7b82 */ /* 0x001e220000000a00 */
[----:B------:R-:W-:-:S04]  /*06c0*/  IMAD.IADD R9, R0, 0x1, R7 ;  /* 0x0000000100097824 */ /* 0x000fc800078e0207 */
[----:B0-----:R-:W-:-:S05]  /*06d0*/  IMAD.WIDE R10, R9, 0x4, R10 ;  /* 0x00000004090a7825 */ /* 0x001fca00078e020a */
[----:B------:R-:W2:Y:S01]  /*06e0*/  LDG.E R13, desc[UR6][R10.64] ;  /* 0x000000060a0d7981 */ /* 0x000ea2000c1e1900 */
[----:B------:R-:W-:-:S05]  /*06f0*/  IMAD.WIDE.U32 R8, R7, 0x4, R4 ;  /* 0x0000000407087825 */ /* 0x000fca00078e0004 */
[----:B--2---:R0:W-:Y:S04]  /*0700*/  STG.E desc[UR6][R8.64+0xc], R13 ;  /* 0x00000c0d08007986 */ /* 0x0041e8000c101906 */
[----:B------:R-:W2:Y:S04]  /*0710*/  LDG.E R15, desc[UR6][R10.64+0x4] ;  /* 0x000004060a0f7981 */ /* 0x000ea8000c1e1900 */
[----:B--2---:R1:W-:Y:S04]  /*0720*/  STG.E desc[UR6][R8.64+0x10], R15 ;  /* 0x0000100f08007986 */ /* 0x0043e8000c101906 */
[----:B------:R-:W2:Y:S04]  /*0730*/  LDG.E R17, desc[UR6][R10.64+0x8] ;  /* 0x000008060a117981 */ /* 0x000ea8000c1e1900 */
[----:B--2---:R2:W-:Y:S04]  /*0740*/  STG.E desc[UR6][R8.64+0x14], R17 ;  /* 0x0000141108007986 */ /* 0x0045e8000c101906 */
[----:B------:R-:W3:Y:S04]  /*0750*/  LDG.E R19, desc[UR6][R10.64+0xc] ;  /* 0x00000c060a137981 */ /* 0x000ee8000c1e1900 */
[----:B---3--:R2:W-:Y:S04]  /*0760*/  STG.E desc[UR6][R8.64+0x18], R19 ;  /* 0x0000181308007986 */ /* 0x0085e8000c101906 */
[----:B------:R-:W3:Y:S04]  /*0770*/  LDG.E R21, desc[UR6][R10.64+0x10] ;  /* 0x000010060a157981 */ /* 0x000ee8000c1e1900 */
[----:B---3--:R2:W-:Y:S04]  /*0780*/  STG.E desc[UR6][R8.64+0x1c], R21 ;  /* 0x00001c1508007986 */ /* 0x0085e8000c101906 */
[----:B------:R-:W3:Y:S04]  /*0790*/  LDG.E R23, desc[UR6][R10.64+0x14] ;  /* 0x000014060a177981 */ /* 0x000ee8000c1e1900 */
[----:B---3--:R2:W-:Y:S04]  /*07a0*/  STG.E desc[UR6][R8.64+0x20], R23 ;  /* 0x0000201708007986 */ /* 0x0085e8000c101906 */
[----:B0-----:R-:W3:Y:S04]  /*07b0*/  LDG.E R13, desc[UR6][R10.64+0x18] ;  /* 0x000018060a0d7981 */ /* 0x001ee8000c1e1900 */
[----:B---3--:R2:W-:Y:S04]  /*07c0*/  STG.E desc[UR6][R8.64+0x24], R13 ;  /* 0x0000240d08007986 */ /* 0x0085e8000c101906 */
[----:B-1----:R-:W3:Y:S01]  /*07d0*/  LDG.E R15, desc[UR6][R10.64+0x1c] ;  /* 0x00001c060a0f7981 */ /* 0x002ee2000c1e1900 */
[----:B------:R-:W-:-:S03]  /*07e0*/  VIADD R7, R7, 0x8 ;  /* 0x0000000807077836 */ /* 0x000fc60000000000 */
[----:B---3--:R2:W-:Y:S04]  /*07f0*/  STG.E desc[UR6][R8.64+0x28], R15 ;  /* 0x0000280f08007986 */ /* 0x0085e8000c101906 */
.L_x_2:
[----:B------:R-:W-:Y:S05]  /*0800*/  @!P1 EXIT ;  /* 0x000000000000994d */ /* 0x000fea0003800000 */
[----:B------:R-:W-:Y:S02]  /*0810*/  ISETP.GE.U32.AND P0, PT, R12, 0x4, PT ;  /* 0x000000040c00780c */ /* 0x000fe40003f06070 */
[----:B------:R-:W-:-:S04]  /*0820*/  LOP3.LUT R6, R6, 0x3, RZ, 0xc0, !PT ;  /* 0x0000000306067812 */ /* 0x000fc800078ec0ff */
[----:B------:R-:W-:-:S07]  /*0830*/  ISETP.NE.AND P1, PT, R6, RZ, PT ;  /* 0x000000ff0600720c */ /* 0x000fce0003f25270 */
[----:B------:R-:W-:Y:S06]  /*0840*/  @!P0 BRA `(.L_x_3) ;  /* 0x0000000000348947 */ /* 0x000fec0003800000 */
[----:B0-2---:R-:W0:Y:S01]  /*0850*/  LDC.64 R8, c[0x0][0x3a8] ;  /* 0x0000ea00ff087b82 */ /* 0x005e220000000a00 */
[----:B------:R-:W-:-:S05]  /*0860*/  IADD3 R11, PT, PT, R0, R7, RZ ;  /* 0x00000007000b7210 */ /* 0x000fca0007ffe0ff */
[----:B0-----:R-:W-:-:S05]  /*0870*/  IMAD.WIDE R8, R11, 0x4, R8 ;  /* 0x000000040b087825 */ /* 0x001fca00078e0208 */
[----:B------:R-:W2:Y:S01]  /*0880*/  LDG.E R11, desc[UR6][R8.64] ;  /* 0x00000006080b7981 */ /* 0x000ea2000c1e1900 */
[----:B------:R-:W-:-:S05]  /*0890*/  IMAD.WIDE R4, R7, 0x4, R4 ;  /* 0x0000000407047825 */ /* 0x000fca00078e0204 */
[----:B--2---:R1:W-:Y:S04]  /*08a0*/  STG.E desc[UR6][R4.64+0xc], R11 ;  /* 0x00000c0b04007986 */ /* 0x0043e8000c101906 */
[----:B------:R-:W2:Y:S04]  /*08b0*/  LDG.E R13, desc[UR6][R8.64+0x4] ;  /* 0x00000406080d7981 */ /* 0x000ea8000c1e1900 */
[----:B--2---:R1:W-:Y:S04]  /*08c0*/  STG.E desc[UR6][R4.64+0x10], R13 ;  /* 0x0000100d04007986 */ /* 0x0043e8000c101906 */
[----:B------:R-:W2:Y:S04]  /*08d0*/  LDG.E R15, desc[UR6][R8.64+0x8] ;  /* 0x00000806080f7981 */ /* 0x000ea8000c1e1900 */
[----:B--2---:R1:W-:Y:S04]  /*08e0*/  STG.E desc[UR6][R4.64+0x14], R15 ;  /* 0x0000140f04007986 */ /* 0x0043e8000c101906 */
[----:B------:R-:W2:Y:S01]  /*08f0*/  LDG.E R17, desc[UR6][R8.64+0xc] ;  /* 0x00000c0608117981 */ /* 0x000ea2000c1e1900 */
[----:B------:R-:W-:-:S03]  /*0900*/  VIADD R7, R7, 0x4 ;  /* 0x0000000407077836 */ /* 0x000fc60000000000 */
[----:B--2---:R1:W-:Y:S04]  /*0910*/  STG.E desc[UR6][R4.64+0x18], R17 ;  /* 0x0000181104007986 */ /* 0x0043e8000c101906 */
.L_x_3:
[----:B------:R-:W-:Y:S05]  /*0920*/  @!P1 EXIT ;  /* 0x000000000000994d */ /* 0x000fea0003800000 */
[----:B01----:R-:W0:Y:S01]  /*0930*/  LDC.64 R4, c[0x0][0x3a8] ;  /* 0x0000ea00ff047b82 */ /* 0x003e220000000a00 */
[----:B------:R-:W-:Y:S01]  /*0940*/  IMAD.WIDE.U32 R2, R7, 0x4, R2 ;  /* 0x0000000407027825 */ /* 0x000fe200078e0002 */
[----:B------:R-:W-:-:S03]  /*0950*/  IADD3 R7, PT, PT, R0, R7, RZ ;  /* 0x0000000700077210 */ /* 0x000fc60007ffe0ff */
[----:B------:R-:W-:Y:S01]  /*0960*/  IMAD.MOV R6, RZ, RZ, -R6 ;  /* 0x000000ffff067224 */ /* 0x000fe200078e0a06 */
[----:B--2---:R-:W-:-:S04]  /*0970*/  IADD3 R8, P0, PT, R2, UR10, RZ ;  /* 0x0000000a02087c10 */ /* 0x004fc8000ff1e0ff */
[----:B------:R-:W-:-:S04]  /*0980*/  IADD3 R8, P1, PT, R8, 0xc, RZ ;  /* 0x0000000c08087810 */ /* 0x000fc80007f3e0ff */
[----:B------:R-:W-:-:S09]  /*0990*/  IADD3.X R11, PT, PT, RZ, UR11, R3, P1, P0 ;  /* 0x0000000bff0b7c10 */ /* 0x000fd20008fe0403 */
.L_x_4:
[----:B01----:R-:W-:-:S05]  /*09a0*/  IMAD.WIDE R2, R7, 0x4, R4 ;  /* 0x0000000407027825 */ /* 0x003fca00078e0204 */
[----:B------:R0:W2:Y:S01]  /*09b0*/  LDG.E R9, desc[UR6][R2.64] ;  /* 0x0000000602097981 */ /* 0x0000a2000c1e1900 */
[----:B------:R-:W-:Y:S01]  /*09c0*/  IADD3 R6, PT, PT, R6, 0x1, RZ ;  /* 0x0000000106067810 */ /* 0x000fe20007ffe0ff */
[----:B------:R-:W-:-:S03]  /*09d0*/  VIADD R7, R7, 0x1 ;  /* 0x0000000107077836 */ /* 0x000fc60000000000 */
[----:B------:R-:W-:Y:S02]  /*09e0*/  ISETP.NE.AND P0, PT, R6, RZ, PT ;  /* 0x000000ff0600720c */ /* 0x000fe40003f05270 */
[----:B0-----:R-:W-:Y:S01]  /*09f0*/  MOV R2, R8 ;  /* 0x0000000800027202 */ /* 0x001fe20000000f00 */
[----:B------:R-:W-:Y:S01]  /*0a00*/  IMAD.MOV.U32 R3, RZ, RZ, R11 ;  /* 0x000000ffff037224 */ /* 0x000fe200078e000b */
[----:B------:R-:W-:-:S04]  /*0a10*/  IADD3 R8, P1, PT, R8, 0x4, RZ ;  /* 0x0000000408087810 */ /* 0x000fc80007f3e0ff */
[----:B------:R-:W-:Y:S01]  /*0a20*/  IADD3.X R11, PT, PT, RZ, R11, RZ, P1, !PT ;  /* 0x0000000bff0b7210 */ /* 0x000fe20000ffe4ff */
[----:B--2---:R1:W-:Y:S04]  /*0a30*/  STG.E desc[UR6][R2.64], R9 ;  /* 0x0000000902007986 */ /* 0x0043e8000c101906 */
[----:B------:R-:W-:Y:S05]  /*0a40*/  @P0 BRA `(.L_x_4) ;  /* 0xfffffffc00d40947 */ /* 0x000fea000383ffff */
[----:B------:R-:W-:Y:S05]  /*0a50*/  EXIT ;  /* 0x000000000000794d */ /* 0x000fea0003800000 */
.L_x_5:
[----:B------:R-:W-:-:S00]  /*0a60*/  BRA `(.L_x_5) ;  /* 0xfffffffc00fc7947 */ /* 0x000fc0000383ffff */
[----:B------:R-:W-:-:S00]  /*0a70*/  NOP ;  /* 0x0000000000007918 */ /* 0x000fc00000000000 */
        /* <DEDUP_REMOVED lines=8> */
.L_x_147:


//--------------------- .text._Z19compute_point_iouv2iiPKiS0_S0_Pf --------------------------
	.section	.text._Z19compute_point_iouv2iiPKiS0_S0_Pf,"ax",@progbits
	.align	128
        .global         _Z19compute_point_iouv2iiPKiS0_S0_Pf
        .type           _Z19compute_point_iouv2iiPKiS0_S0_Pf,@function
        .size           _Z19compute_point_iouv2iiPKiS0_S0_Pf,(.L_x_145 - _Z19compute_point_iouv2iiPKiS0_S0_Pf)
        .other          _Z19compute_point_iouv2iiPKiS0_S0_Pf,@"STO_CUDA_ENTRY STV_DEFAULT"
_Z19compute_point_iouv2iiPKiS0_S0_Pf:
.text._Z19compute_point_iouv2iiPKiS0_S0_Pf:
[----:B------:R-:W-:Y:S01]  /*0000*/  LDC R1, c[0x0][0x37c] ;  /* 0x0000df00ff017b82 */ /* 0x000fe20000000800 */
[----:B------:R-:W0:Y:S07]  /*0010*/  S2R R5, SR_TID.Y ;  /* 0x0000000000057919 */ /* 0x000e2e0000002200 */
[----:B------:R-:W1:Y:S01]  /*0020*/  LDC R7, c[0x0][0x360] ;  /* 0x0000d800ff077b82 */ /* 0x000e620000000800 */
[----:B------:R-:W1:Y:S07]  /*0030*/  S2R R0, SR_TID.X ;  /* 0x0000000000007919 */ /* 0x000e6e0000002100 */
[----:B------:R-:W0:Y:S08]  /*0040*/  S2UR UR5, SR_CTAID.Y ;  /* 0x00000000000579c3 */ /* 0x000e300000002600 */
[----:B------:R-:W0:Y:S08]  /*0050*/  LDC R4, c[0x0][0x364] ;  /* 0x0000d900ff047b82 */ /* 0x000e300000000800 */
[----:B------:R-:W1:Y:S08]  /*0060*/  S2UR UR4, SR_CTAID.X ;  /* 0x00000000000479c3 */ /* 0x000e700000002500 */
[----:B------:R-:W2:Y:S01]  /*0070*/  LDC.64 R2, c[0x0][0x380] ;  /* 0x0000e000ff027b82 */ /* 0x000ea20000000a00 */
[----:B0-----:R-:W-:-:S02]  /*0080*/  IMAD R4, R4, UR5, R5 ;  /* 0x0000000504047c24 */ /* 0x001fc4000f8e0205 */
[----:B-1----:R-:W-:-:S03]  /*0090*/  IMAD R7, R7, UR4, R0 ;  /* 0x0000000407077c24 */ /* 0x002fc6000f8e0200 */
[----:B--2---:R-:W-:-:S04]  /*00a0*/  ISETP.GE.AND P0, PT, R4, R3, PT ;  /* 0x000000030400720c */ /* 0x004fc80003f06270 */
[----:B------:R-:W-:-:S13]  /*00b0*/  ISETP.GE.OR P0, PT, R7, R2, P0 ;  /* 0x000000020700720c */ /* 0x000fda0000706670 */
[----:B------:R-:W-:Y:S05]  /*00c0*/  @P0 EXIT ;  /* 0x000000000000094d */ /* 0x000fea0003800000 */
[----:B------:R-:W0:Y:S01]  /*00d0*/  LDC.64 R10, c[0x0][0x388] ;  /* 0x0000e200ff0a7b82 */ /* 0x000e220000000a00 */
[----:B------:R-:W1:Y:S07]  /*00e0*/  LDCU.64 UR4, c[0x0][0x358] ;  /* 0x00006b00ff0477ac */ /* 0x000e6e0008000a00 */
[----:B------:R-:W2:Y:S08]  /*00f0*/  LDC.64 R12, c[0x0][0x390] ;  /* 0x0000e400ff0c7b82 */ /* 0x000eb00000000a00 */
[----:B------:R-:W3:Y:S01]  /*0100*/  LDC.64 R14, c[0x0][0x398] ;  /* 0x0000e600ff0e7b82 */ /* 0x000ee20000000a00 */
[----:B0-----:R-:W-:-:S05]  /*0110*/  IMAD.WIDE R10, R7, 0x4, R10 ;  /* 0x00000004070a7825 */ /* 0x001fca00078e020a */
[----:B-1----:R-:W4:Y:S01]  /*0120*/  LDG.E R0, desc[UR4][R10.64] ;  /* 0x000000040a007981 */ /* 0x002f22000c1e1900 */
[----:B--2---:R-:W-:-:S05]  /*0130*/  IMAD.WIDE.U32 R12, R4, 0x4, R12 ;  /* 0x00000004040c7825 */ /* 0x004fca00078e000c */
[----:B------:R0:W2:Y:S01]  /*0140*/  LDG.E R5, desc[UR4][R12.64] ;  /* 0x000000040c057981 */ /* 0x0000a2000c1e1900 */
[----:B------:R-:W-:-:S04]  /*0150*/  IMAD R4, R7, R3, R4 ;  /* 0x0000000307047224 */ /* 0x000fc800078e0204 */
[----:B---3--:R-:W-:-:S05]  /*0160*/  IMAD.WIDE R14, R4, 0x4, R14 ;  /* 0x00000004040e7825 */ /* 0x008fca00078e020e */
[----:B------:R1:W3:Y:S01]  /*0170*/  LDG.E R6, desc[UR4][R14.64] ;  /* 0x000000040e067981 */ /* 0x0002e2000c1e1900 */
[----:B------:R-:W-:Y:S02]  /*0180*/  IABS R7, R2 ;  /* 0x0000000200077213 */ /* 0x000fe40000000000 */
[----:B------:R-:W-:Y:S02]  /*0190*/  IABS R8, R3 ;  /* 0x0000000300087213 */ /* 0x000fe40000000000 */
[----:B------:R-:W5:Y:S08]  /*01a0*/  I2F.RP R16, R7 ;  /* 0x0000000700107306 */ /* 0x000f700000209400 */
[----:B------:R-:W0:Y:S08]  /*01b0*/  I2F.RP R9, R8 ;  /* 0x0000000800097306 */ /* 0x000e300000209400 */
[----:B-----5:R-:W5:Y:S08]  /*01c0*/  MUFU.RCP R16, R16 ;  /* 0x0000001000107308 */ /* 0x020f700000001000 */
[----:B0-----:R-:W0:Y:S01]  /*01d0*/  MUFU.RCP R9, R9 ;  /* 0x0000000900097308 */ /* 0x001e220000001000 */
[----:B-----5:R-:W-:-:S07]  /*01e0*/  VIADD R12, R16, 0xffffffe ;  /* 0x0ffffffe100c7836 */ /* 0x020fce0000000000 */
[----:B------:R5:W1:Y:S01]  /*01f0*/  F2I.FTZ.U32.TRUNC.NTZ R13, R12 ;  /* 0x0000000c000d7305 */ /* 0x000a62000021f000 */
[----:B0-----:R-:W-:-:S07]  /*0200*/  VIADD R10, R9, 0xffffffe ;  /* 0x0ffffffe090a7836 */ /* 0x001fce0000000000 */
[----:B------:R0:W0:Y:S01]  /*0210*/  F2I.FTZ.U32.TRUNC.NTZ R11, R10 ;  /* 0x0000000a000b7305 */ /* 0x000022000021f000 */
[----:B-----5:R-:W-:Y:S02]  /*0220*/  IMAD.MOV.U32 R12, RZ, RZ, RZ ;  /* 0x000000ffff0c7224 */ /* 0x020fe400078e00ff */
[----:B-1----:R-:W-:Y:S02]  /*0230*/  IMAD.MOV R14, RZ, RZ, -R13 ;  /* 0x000000ffff0e7224 */ /* 0x002fe400078e0a0d */
[----:B0-----:R-:W-:Y:S02]  /*0240*/  IMAD.MOV.U32 R10, RZ, RZ, RZ ;  /* 0x000000ffff0a7224 */ /* 0x001fe400078e00ff */
[----:B------:R-:W-:Y:S02]  /*0250*/  IMAD R15, R14, R7, RZ ;  /* 0x000000070e0f7224 */ /* 0x000fe400078e02ff */
[----:B------:R-:W-:-:S04]  /*0260*/  IMAD.MOV R17, RZ, RZ, -R11 ;  /* 0x000000ffff117224 */ /* 0x000fc800078e0a0b */
[----:B------:R-:W-:Y:S02]  /*0270*/  IMAD R9, R17, R8, RZ ;  /* 0x0000000811097224 */ /* 0x000fe400078e02ff */
[----:B------:R-:W-:-:S04]  /*0280*/  IMAD.HI.U32 R13, R13, R15, R12 ;  /* 0x0000000f0d0d7227 */ /* 0x000fc800078e000c */
[----:B------:R-:W-:Y:S01]  /*0290*/  IMAD.HI.U32 R10, R11, R9, R10 ;  /* 0x000000090b0a7227 */ /* 0x000fe200078e000a */
[----:B------:R-:W-:Y:S01]  /*02a0*/  BSSY.RECONVERGENT B0, `(.L_x_6) ;  /* 0x000002f000007945 */ /* 0x000fe20003800200 */
[----:B----4-:R-:W-:-:S05]  /*02b0*/  IABS R14, R0 ;  /* 0x00000000000e7213 */ /* 0x010fca0000000000 */
[----:B------:R-:W-:Y:S01]  /*02c0*/  IMAD.MOV.U32 R9, RZ, RZ, R14 ;  /* 0x000000ffff097224 */ /* 0x000fe200078e000e */
[----:B--2---:R-:W-:-:S03]  /*02d0*/  IABS R12, R5 ;  /* 0x00000005000c7213 */ /* 0x004fc60000000000 */
[----:B------:R-:W-:-:S04]  /*02e0*/  IMAD.HI.U32 R10, R10, R9, RZ ;  /* 0x000000090a0a7227 */ /* 0x000fc800078e00ff */
[----:B------:R-:W-:-:S04]  /*02f0*/  IMAD.HI.U32 R13, R13, R12, RZ ;  /* 0x0000000c0d0d7227 */ /* 0x000fc800078e00ff */
[----:B------:R-:W-:Y:S02]  /*0300*/  IMAD.MOV R14, RZ, RZ, -R13 ;  /* 0x000000ffff0e7224 */ /* 0x000fe400078e0a0d */
[----:B------:R-:W-:Y:S02]  /*0310*/  IMAD.MOV R11, RZ, RZ, -R10 ;  /* 0x000000ffff0b7224 */ /* 0x000fe400078e0a0a */
[----:B------:R-:W-:Y:S02]  /*0320*/  IMAD R12, R7, R14, R12 ;  /* 0x0000000e070c7224 */ /* 0x000fe400078e020c */
[----:B------:R-:W-:-:S03]  /*0330*/  IMAD R9, R8, R11, R9 ;  /* 0x0000000b08097224 */ /* 0x000fc600078e0209 */
[----:B------:R-:W-:Y:S02]  /*0340*/  ISETP.GT.U32.AND P5, PT, R7, R12, PT ;  /* 0x0000000c0700720c */ /* 0x000fe40003fa4070 */
[----:B------:R-:W-:Y:S02]  /*0350*/  ISETP.GT.U32.AND P4, PT, R8, R9, PT ;  /* 0x000000090800720c */ /* 0x000fe40003f84070 */
[----:B------:R-:W-:Y:S02]  /*0360*/  LOP3.LUT R5, R5, R2, RZ, 0x3c, !PT ;  /* 0x0000000205057212 */ /* 0x000fe400078e3cff */
[----:B------:R-:W-:-:S07]  /*0370*/  LOP3.LUT R0, R0, R3, RZ, 0x3c, !PT ;  /* 0x0000000300007212 */ /* 0x000fce00078e3cff */
[----:B------:R-:W-:Y:S02]  /*0380*/  @!P5 IMAD.IADD R12, R12, 0x1, -R7 ;  /* 0x000000010c0cd824 */ /* 0x000fe400078e0a07 */
[----:B------:R-:W-:-:S03]  /*0390*/  @!P4 IMAD.IADD R9, R9, 0x1, -R8 ;  /* 0x000000010909c824 */ /* 0x000fc600078e0a08 */
[----:B------:R-:W-:Y:S02]  /*03a0*/  ISETP.GE.U32.AND P0, PT, R12, R7, PT ;  /* 0x000000070c00720c */ /* 0x000fe40003f06070 */
[----:B------:R-:W-:Y:S01]  /*03b0*/  ISETP.GE.U32.AND P1, PT, R9, R8, PT ;  /* 0x000000080900720c */ /* 0x000fe20003f26070 */
[----:B------:R-:W-:Y:S01]  /*03c0*/  @!P5 VIADD R13, R13, 0x1 ;  /* 0x000000010d0dd836 */ /* 0x000fe20000000000 */
[----:B------:R-:W-:Y:S01]  /*03d0*/  ISETP.GE.AND P2, PT, R5, RZ, PT ;  /* 0x000000ff0500720c */ /* 0x000fe20003f46270 */
[----:B------:R-:W-:Y:S01]  /*03e0*/  @!P4 VIADD R10, R10, 0x1 ;  /* 0x000000010a0ac836 */ /* 0x000fe20000000000 */
[----:B------:R-:W-:Y:S02]  /*03f0*/  ISETP.GE.AND P3, PT, R0, RZ, PT ;  /* 0x000000ff0000720c */ /* 0x000fe40003f66270 */
[----:B------:R-:W-:Y:S02]  /*0400*/  ISETP.NE.AND P5, PT, R2, RZ, PT ;  /* 0x000000ff0200720c */ /* 0x000fe40003fa5270 */
[----:B------:R-:W-:-:S03]  /*0410*/  ISETP.NE.AND P4, PT, R3, RZ, PT ;  /* 0x000000ff0300720c */ /* 0x000fc60003f85270 */
[----:B------:R-:W-:Y:S02]  /*0420*/  @P0 IADD3 R13, PT, PT, R13, 0x1, RZ ;  /* 0x000000010d0d0810 */ /* 0x000fe40007ffe0ff */
[----:B------:R-:W-:-:S03]  /*0430*/  @P1 VIADD R10, R10, 0x1 ;  /* 0x000000010a0a1836 */ /* 0x000fc60000000000 */
[----:B------:R-:W-:Y:S02]  /*0440*/  @!P2 IMAD.MOV R13, RZ, RZ, -R13 ;  /* 0x000000ffff0da224 */ /* 0x000fe400078e0a0d */
[----:B------:R-:W-:Y:S01]  /*0450*/  @!P3 IMAD.MOV R10, RZ, RZ, -R10 ;  /* 0x000000ffff0ab224 */ /* 0x000fe200078e0a0a */
[----:B------:R-:W-:Y:S02]  /*0460*/  @!P5 LOP3.LUT R13, RZ, R2, RZ, 0x33, !PT ;  /* 0x00000002ff0dd212 */ /* 0x000fe400078e33ff */
[----:B------:R-:W-:-:S05]  /*0470*/  @!P4 LOP3.LUT R10, RZ, R3, RZ, 0x33, !PT ;  /* 0x00000003ff0ac212 */ /* 0x000fca00078e33ff */
[----:B------:R-:W-:-:S04]  /*0480*/  IMAD.IADD R13, R10, 0x1, R13 ;  /* 0x000000010a0d7824 */ /* 0x000fc800078e020d */
[C---:B---3--:R-:W-:Y:S01]  /*0490*/  IMAD.IADD R0, R13.reuse, 0x1, -R6 ;  /* 0x000000010d007824 */ /* 0x048fe200078e0a06 */
[----:B------:R-:W-:-:S04]  /*04a0*/  ISETP.GT.AND P0, PT, R13, R6, PT ;  /* 0x000000060d00720c */ /* 0x000fc80003f04270 */
[----:B------:R-:W-:-:S04]  /*04b0*/  I2FP.F32.S32 R0, R0 ;  /* 0x0000000000007245 */ /* 0x000fc80000201400 */
[----:B------:R-:W-:-:S04]  /*04c0*/  FSEL R9, R0, 1, P0 ;  /* 0x3f80000000097808 */ /* 0x000fc80000000000 */
[----:B------:R-:W0:Y:S01]  /*04d0*/  MUFU.RCP R2, R9 ;  /* 0x0000000900027308 */ /* 0x000e220000001000 */
[----:B------:R-:W-:-:S07]  /*04e0*/  I2FP.F32.S32 R0, R6 ;  /* 0x0000000600007245 */ /* 0x000fce0000201400 */
[----:B------:R-:W1:Y:S01]  /*04f0*/  FCHK P0, R0, R9 ;  /* 0x0000000900007302 */ /* 0x000e620000000000 */
[----:B0-----:R-:W-:-:S04]  /*0500*/  FFMA R3, -R9, R2, 1 ;  /* 0x3f80000009037423 */ /* 0x001fc80000000102 */
[----:B------:R-:W-:-:S04]  /*0510*/  FFMA R3, R2, R3, R2 ;  /* 0x0000000302037223 */ /* 0x000fc80000000002 */
[----:B------:R-:W-:-:S04]  /*0520*/  FFMA R2, R0, R3, RZ ;  /* 0x0000000300027223 */ /* 0x000fc800000000ff */
[----:B------:R-:W-:-:S04]  /*0530*/  FFMA R5, -R9, R2, R0 ;  /* 0x0000000209057223 */ /* 0x000fc80000000100 */
[----:B------:R-:W-:Y:S01]  /*0540*/  FFMA R7, R3, R5, R2 ;  /* 0x0000000503077223 */ /* 0x000fe20000000002 */
[----:B-1----:R-:W-:Y:S06]  /*0550*/  @!P0 BRA `(.L_x_7) ;  /* 0x00000000000c8947 */ /* 0x002fec0003800000 */
[----:B------:R-:W-:-:S07]  /*0560*/  MOV R2, 0x580 ;  /* 0x0000058000027802 */ /* 0x000fce0000000f00 */
[----:B------:R-:W-:Y:S05]  /*0570*/  CALL.REL.NOINC `($__internal_0_$__cuda_sm3x_div_rn_noftz_f32_slowpath) ;  /* 0x0000000000187944 */ /* 0x000fea0003c00000 */
[----:B------:R-:W-:-:S07]  /*0580*/  IMAD.MOV.U32 R7, RZ, RZ, R0 ;  /* 0x000000ffff077224 */ /* 0x000fce00078e0000 */
.L_x_7:
[----:B------:R-:W-:Y:S05]  /*0590*/  BSYNC.RECONVERGENT B0 ;  /* 0x0000000000007941 */ /* 0x000fea0003800200 */
.L_x_6:
[----:B------:R-:W0:Y:S02]  /*05a0*/  LDC.64 R2, c[0x0][0x3a0] ;  /* 0x0000e800ff027b82 */ /* 0x000e240000000a00 */
[----:B0-----:R-:W-:-:S05]  /*05b0*/  IMAD.WIDE R4, R4, 0x4, R2 ;  /* 0x0000000404047825 */ /* 0x001fca00078e0202 */
[----:B------:R-:W-:Y:S01]  /*05c0*/  STG.E desc[UR4][R4.64], R7 ;  /* 0x0000000704007986 */ /* 0x000fe2000c101904 */
[----:B------:R-:W-:Y:S05]  /*05d0*/  EXIT ;  /* 0x000000000000794d */ /* 0x000fea0003800000 */
        .weak           $__internal_0_$__cuda_sm3x_div_rn_noftz_f32_slowpath
        .type           $__internal_0_$__cuda_sm3x_div_rn_noftz_f32_slowpath,@function
        .size           $__internal_0_$__cuda_sm3x_div_rn_noftz_f32_slowpath,(.L_x_145 - $__internal_0_$__cuda_sm3x_div_rn_noftz_f32_slowpath)
$__internal_0_$__cuda_sm3x_div_rn_noftz_f32_slowpath:
[--C-:B------:R-:W-:Y:S01]  /*05e0*/  SHF.R.U32.HI R5, RZ, 0x17, R9.reuse ;  /* 0x00000017ff057819 */ /* 0x100fe20000011609 */
[----:B------:R-:W-:Y:S01]  /*05f0*/  BSSY.RECONVERGENT B1, `(.L_x_8) ;  /* 0x0000065000017945 */ /* 0x000fe20003800200 */
[----:B------:R-:W-:Y:S01]  /*0600*/  SHF.R.U32.HI R3, RZ, 0x17, R0 ;  /* 0x00000017ff037819 */ /* 0x000fe20000011600 */
[----:B------:R-:W-:Y:S01]  /*0610*/  IMAD.MOV.U32 R7, RZ, RZ, R9 ;  /* 0x000000ffff077224 */ /* 0x000fe200078e0009 */
[----:B------:R-:W-:Y:S02]  /*0620*/  LOP3.LUT R12, R5, 0xff, RZ, 0xc0, !PT ;  /* 0x000000ff050c7812 */ /* 0x000fe400078ec0ff */
[----:B------:R-:W-:Y:S02]  /*0630*/  LOP3.LUT R5, R3, 0xff, RZ, 0xc0, !PT ;  /* 0x000000ff03057812 */ /* 0x000fe400078ec0ff */
[----:B------:R-:W-:Y:S01]  /*0640*/  MOV R6, R0 ;  /* 0x0000000000067202 */ /* 0x000fe20000000f00 */
[----:B------:R-:W-:Y:S02]  /*0650*/  VIADD R11, R12, 0xffffffff ;  /* 0xffffffff0c0b7836 */ /* 0x000fe40000000000 */
[----:B------:R-:W-:-:S03]  /*0660*/  VIADD R10, R5, 0xffffffff ;  /* 0xffffffff050a7836 */ /* 0x000fc60000000000 */
[----:B------:R-:W-:-:S04]  /*0670*/  ISETP.GT.U32.AND P0, PT, R11, 0xfd, PT ;  /* 0x000000fd0b00780c */ /* 0x000fc80003f04070 */
[----:B------:R-:W-:-:S13]  /*0680*/  ISETP.GT.U32.OR P0, PT, R10, 0xfd, P0 ;  /* 0x000000fd0a00780c */ /* 0x000fda0000704470 */
[----:B------:R-:W-:Y:S01]  /*0690*/  @!P0 IMAD.MOV.U32 R8, RZ, RZ, RZ ;  /* 0x000000ffff088224 */ /* 0x000fe200078e00ff */
[----:B------:R-:W-:Y:S06]  /*06a0*/  @!P0 BRA `(.L_x_9) ;  /* 0x0000000000608947 */ /* 0x000fec0003800000 */
[----:B------:R-:W-:Y:S01]  /*06b0*/  FSETP.GTU.FTZ.AND P0, PT, |R0|, +INF , PT ;  /* 0x7f8000000000780b */ /* 0x000fe20003f1c200 */
[----:B------:R-:W-:Y:S01]  /*06c0*/  IMAD.MOV.U32 R3, RZ, RZ, R9 ;  /* 0x000000ffff037224 */ /* 0x000fe200078e0009 */
[----:B------:R-:W-:-:S04]  /*06d0*/  FSETP.GTU.FTZ.AND P1, PT, |R9|, +INF , PT ;  /* 0x7f8000000900780b */ /* 0x000fc80003f3c200 */
[----:B------:R-:W-:-:S13]  /*06e0*/  PLOP3.LUT P0, PT, P0, P1, PT, 0xf8, 0x8f ;  /* 0x00000000008f781c */ /* 0x000fda0000703f70 */
[----:B------:R-:W-:Y:S05]  /*06f0*/  @P0 BRA `(.L_x_10) ;  /* 0x00000004004c0947 */ /* 0x000fea0003800000 */
[----:B------:R-:W-:-:S13]  /*0700*/  LOP3.LUT P0, RZ, R7, 0x7fffffff, R6, 0xc8, !PT ;  /* 0x7fffffff07ff7812 */ /* 0x000fda000780c806 */
[----:B------:R-:W-:Y:S05]  /*0710*/  @!P0 BRA `(.L_x_11) ;  /* 0x00000004003c8947 */ /* 0x000fea0003800000 */
[C---:B------:R-:W-:Y:S02]  /*0720*/  FSETP.NEU.FTZ.AND P0, PT, |R0|.reuse, +INF , PT ;  /* 0x7f8000000000780b */ /* 0x040fe40003f1d200 */
[----:B------:R-:W-:Y:S02]  /*0730*/  FSETP.NEU.FTZ.AND P2, PT, |R3|, +INF , PT ;  /* 0x7f8000000300780b */ /* 0x000fe40003f5d200 */
[----:B------:R-:W-:-:S11]  /*0740*/  FSETP.NEU.FTZ.AND P1, PT, |R0|, +INF , PT ;  /* 0x7f8000000000780b */ /* 0x000fd60003f3d200 */
[----:B------:R-:W-:Y:S05]  /*0750*/  @!P2 BRA !P0, `(.L_x_11) ;  /* 0x00000004002ca947 */ /* 0x000fea0004000000 */
[----:B------:R-:W-:-:S04]  /*0760*/  LOP3.LUT P0, RZ, R6, 0x7fffffff, RZ, 0xc0, !PT ;  /* 0x7fffffff06ff7812 */ /* 0x000fc8000780c0ff */
[----:B------:R-:W-:-:S13]  /*0770*/  PLOP3.LUT P0, PT, P2, P0, PT, 0x2f, 0xf2 ;  /* 0x0000000000f2781c */ /* 0x000fda0001700577 */
[----:B------:R-:W-:Y:S05]  /*0780*/  @P0 BRA `(.L_x_12) ;  /* 0x0000000400180947 */ /* 0x000fea0003800000 */
[----:B------:R-:W-:-:S04]  /*0790*/  LOP3.LUT P0, RZ, R7, 0x7fffffff, RZ, 0xc0, !PT ;  /* 0x7fffffff07ff7812 */ /* 0x000fc8000780c0ff */
[----:B------:R-:W-:-:S13]  /*07a0*/  PLOP3.LUT P0, PT, P1, P0, PT, 0x2f, 0xf2 ;  /* 0x0000000000f2781c */ /* 0x000fda0000f00577 */
[----:B------:R-:W-:Y:S05]  /*07b0*/  @P0 BRA `(.L_x_13) ;  /* 0x0000000400000947 */ /* 0x000fea0003800000 */
[----:B------:R-:W-:Y:S02]  /*07c0*/  ISETP.GE.AND P0, PT, R10, RZ, PT ;  /* 0x000000ff0a00720c */ /* 0x000fe40003f06270 */
[----:B------:R-:W-:-:S11]  /*07d0*/  ISETP.GE.AND P1, PT, R11, RZ, PT ;  /* 0x000000ff0b00720c */ /* 0x000fd60003f26270 */
[----:B------:R-:W-:Y:S02]  /*07e0*/  @P0 IMAD.MOV.U32 R8, RZ, RZ, RZ ;  /* 0x000000ffff080224 */ /* 0x000fe400078e00ff */
[----:B------:R-:W-:Y:S01]  /*07f0*/  @!P0 FFMA R6, R0, 1.84467440737095516160e+19, RZ ;  /* 0x5f80000000068823 */ /* 0x000fe200000000ff */
[----:B------:R-:W-:Y:S02]  /*0800*/  @!P0 IMAD.MOV.U32 R8, RZ, RZ, -0x40 ;  /* 0xffffffc0ff088424 */ /* 0x000fe400078e00ff */
[----:B------:R-:W-:Y:S02]  /*0810*/  @!P1 FFMA R7, R3, 1.84467440737095516160e+19, RZ ;  /* 0x5f80000003079823 */ /* 0x000fe400000000ff */
[----:B------:R-:W-:-:S07]  /*0820*/  @!P1 VIADD R8, R8, 0x40 ;  /* 0x0000004008089836 */ /* 0x000fce0000000000 */
.L_x_9:
[----:B------:R-:W-:Y:S01]  /*0830*/  LEA R0, R12, 0xc0800000, 0x17 ;  /* 0xc08000000c007811 */ /* 0x000fe200078eb8ff */
[----:B------:R-:W-:Y:S01]  /*0840*/  VIADD R5, R5, 0xffffff81 ;  /* 0xffffff8105057836 */ /* 0x000fe20000000000 */
[----:B------:R-:W-:Y:S03]  /*0850*/  BSSY.RECONVERGENT B2, `(.L_x_14) ;  /* 0x0000035000027945 */ /* 0x000fe60003800200 */
[----:B------:R-:W-:Y:S02]  /*0860*/  IMAD.IADD R7, R7, 0x1, -R0 ;  /* 0x0000000107077824 */ /* 0x000fe400078e0a00 */
[C---:B------:R-:W-:Y:S01]  /*0870*/  IMAD R0, R5.reuse, -0x800000, R6 ;  /* 0xff80000005007824 */ /* 0x040fe200078e0206 */
[----:B------:R-:W-:Y:S01]  /*0880*/  IADD3 R5, PT, PT, R5, 0x7f, -R12 ;  /* 0x0000007f05057810 */ /* 0x000fe20007ffe80c */
[----:B------:R-:W0:Y:S01]  /*0890*/  MUFU.RCP R3, R7 ;  /* 0x0000000700037308 */ /* 0x000e220000001000 */
[----:B------:R-:W-:-:S02]  /*08a0*/  FADD.FTZ R9, -R7, -RZ ;  /* 0x800000ff07097221 */ /* 0x000fc40000010100 */
[----:B------:R-:W-:Y:S02]  /*08b0*/  IADD3 R5, PT, PT, R5, R8, RZ ;  /* 0x0000000805057210 */ /* 0x000fe40007ffe0ff */
[----:B0-----:R-:W-:-:S04]  /*08c0*/  FFMA R10, R3, R9, 1 ;  /* 0x3f800000030a7423 */ /* 0x001fc80000000009 */
[----:B------:R-:W-:-:S04]  /*08d0*/  FFMA R10, R3, R10, R3 ;  /* 0x0000000a030a7223 */ /* 0x000fc80000000003 */
[----:B------:R-:W-:-:S04]  /*08e0*/  FFMA R3, R0, R10, RZ ;  /* 0x0000000a00037223 */ /* 0x000fc800000000ff */
[----:B------:R-:W-:-:S04]  /*08f0*/  FFMA R6, R9, R3, R0 ;  /* 0x0000000309067223 */ /* 0x000fc80000000000 */
[----:B------:R-:W-:-:S04]  /*0900*/  FFMA R11, R10, R6, R3 ;  /* 0x000000060a0b7223 */ /* 0x000fc80000000003 */
[----:B------:R-:W-:-:S04]  /*0910*/  FFMA R6, R9, R11, R0 ;  /* 0x0000000b09067223 */ /* 0x000fc80000000000 */
[----:B------:R-:W-:-:S05]  /*0920*/  FFMA R0, R10, R6, R11 ;  /* 0x000000060a007223 */ /* 0x000fca000000000b */
[----:B------:R-:W-:-:S04]  /*0930*/  SHF.R.U32.HI R3, RZ, 0x17, R0 ;  /* 0x00000017ff037819 */ /* 0x000fc80000011600 */
[----:B------:R-:W-:-:S05]  /*0940*/  LOP3.LUT R3, R3, 0xff, RZ, 0xc0, !PT ;  /* 0x000000ff03037812 */ /* 0x000fca00078ec0ff */
[----:B------:R-:W-:-:S04]  /*0950*/  IMAD.IADD R7, R3, 0x1, R5 ;  /* 0x0000000103077824 */ /* 0x000fc800078e0205 */
[----:B------:R-:W-:-:S05]  /*0960*/  VIADD R3, R7, 0xffffffff ;  /* 0xffffffff07037836 */ /* 0x000fca0000000000 */
[----:B------:R-:W-:-:S13]  /*0970*/  ISETP.GE.U32.AND P0, PT, R3, 0xfe, PT ;  /* 0x000000fe0300780c */ /* 0x000fda0003f06070 */
[----:B------:R-:W-:Y:S05]  /*0980*/  @!P0 BRA `(.L_x_15) ;  /* 0x0000000000808947 */ /* 0x000fea0003800000 */
[----:B------:R-:W-:-:S13]  /*0990*/  ISETP.GT.AND P0, PT, R7, 0xfe, PT ;  /* 0x000000fe0700780c */ /* 0x000fda0003f04270 */
[----:B------:R-:W-:Y:S05]  /*09a0*/  @P0 BRA `(.L_x_16) ;  /* 0x00000000006c0947 */ /* 0x000fea0003800000 */
[----:B------:R-:W-:-:S13]  /*09b0*/  ISETP.GE.AND P0, PT, R7, 0x1, PT ;  /* 0x000000010700780c */ /* 0x000fda0003f06270 */
[----:B------:R-:W-:Y:S05]  /*09c0*/  @P0 BRA `(.L_x_17) ;  /* 0x0000000000740947 */ /* 0x000fea0003800000 */
[----:B------:R-:W-:Y:S02]  /*09d0*/  ISETP.GE.AND P0, PT, R7, -0x18, PT ;  /* 0xffffffe80700780c */ /* 0x000fe40003f06270 */
[----:B------:R-:W-:-:S11]  /*09e0*/  LOP3.LUT R0, R0, 0x80000000, RZ, 0xc0, !PT ;  /* 0x8000000000007812 */ /* 0x000fd600078ec0ff */
[----:B------:R-:W-:Y:S05]  /*09f0*/  @!P0 BRA `(.L_x_17) ;  /* 0x0000000000688947 */ /* 0x000fea0003800000 */
[CC--:B------:R-:W-:Y:S01]  /*0a00*/  FFMA.RZ R3, R10.reuse, R6.reuse, R11 ;  /* 0x000000060a037223 */ /* 0x0c0fe2000000c00b */
[C---:B------:R-:W-:Y:S01]  /*0a10*/  VIADD R8, R7.reuse, 0x20 ;  /* 0x0000002007087836 */ /* 0x040fe20000000000 */
[C---:B------:R-:W-:Y:S02]  /*0a20*/  ISETP.NE.AND P2, PT, R7.reuse, RZ, PT ;  /* 0x000000ff0700720c */ /* 0x040fe40003f45270 */
[----:B------:R-:W-:Y:S01]  /*0a30*/  ISETP.NE.AND P1, PT, R7, RZ, PT ;  /* 0x000000ff0700720c */ /* 0x000fe20003f25270 */
[----:B------:R-:W-:Y:S01]  /*0a40*/  IMAD.MOV R7, RZ, RZ, -R7 ;  /* 0x000000ffff077224 */ /* 0x000fe200078e0a07 */
[----:B------:R-:W-:Y:S01]  /*0a50*/  LOP3.LUT R5, R3, 0x7fffff, RZ, 0xc0, !PT ;  /* 0x007fffff03057812 */ /* 0x000fe200078ec0ff */
[CCC-:B------:R-:W-:Y:S01]  /*0a60*/  FFMA.RP R3, R10.reuse, R6.reuse, R11.reuse ;  /* 0x000000060a037223 */ /* 0x1c0fe2000000800b */
[----:B------:R-:W-:Y:S02]  /*0a70*/  FFMA.RM R6, R10, R6, R11 ;  /* 0x000000060a067223 */ /* 0x000fe4000000400b */
[----:B------:R-:W-:-:S03]  /*0a80*/  LOP3.LUT R5, R5, 0x800000, RZ, 0xfc, !PT ;  /* 0x0080000005057812 */ /* 0x000fc600078efcff */
[----:B------:R-:W-:Y:S02]  /*0a90*/  FSETP.NEU.FTZ.AND P0, PT, R3, R6, PT ;  /* 0x000000060300720b */ /* 0x000fe40003f1d000 */
[----:B------:R-:W-:Y:S02]  /*0aa0*/  SHF.L.U32 R8, R5, R8, RZ ;  /* 0x0000000805087219 */ /* 0x000fe400000006ff */
[----:B------:R-:W-:Y:S02]  /*0ab0*/  SEL R6, R7, RZ, P2 ;  /* 0x000000ff07067207 */ /* 0x000fe40001000000 */
[----:B------:R-:W-:Y:S02]  /*0ac0*/  ISETP.NE.AND P1, PT, R8, RZ, P1 ;  /* 0x000000ff0800720c */ /* 0x000fe40000f25270 */
[----:B------:R-:W-:Y:S02]  /*0ad0*/  SHF.R.U32.HI R6, RZ, R6, R5 ;  /* 0x00000006ff067219 */ /* 0x000fe40000011605 */
[----:B------:R-:W-:-:S02]  /*0ae0*/  PLOP3.LUT P0, PT, P0, P1, PT, 0xf8, 0x8f ;  /* 0x00000000008f781c */ /* 0x000fc40000703f70 */
[----:B------:R-:W-:Y:S02]  /*0af0*/  SHF.R.U32.HI R8, RZ, 0x1, R6 ;  /* 0x00000001ff087819 */ /* 0x000fe40000011606 */
[----:B------:R-:W-:-:S04]  /*0b00*/  SEL R3, RZ, 0x1, !P0 ;  /* 0x00000001ff037807 */ /* 0x000fc80004000000 */
[----:B------:R-:W-:-:S04]  /*0b10*/  LOP3.LUT R3, R3, 0x1, R8, 0xf8, !PT ;  /* 0x0000000103037812 */ /* 0x000fc800078ef808 */
[----:B------:R-:W-:-:S05]  /*0b20*/  LOP3.LUT R3, R3, R6, RZ, 0xc0, !PT ;  /* 0x0000000603037212 */ /* 0x000fca00078ec0ff */
[----:B------:R-:W-:-:S05]  /*0b30*/  IMAD.IADD R3, R8, 0x1, R3 ;  /* 0x0000000108037824 */ /* 0x000fca00078e0203 */
[----:B------:R-:W-:Y:S01]  /*0b40*/  LOP3.LUT R0, R3, R0, RZ, 0xfc, !PT ;  /* 0x0000000003007212 */ /* 0x000fe200078efcff */
[----:B------:R-:W-:Y:S06]  /*0b50*/  BRA `(.L_x_17) ;  /* 0x0000000000107947 */ /* 0x000fec0003800000 */
.L_x_16:
[----:B------:R-:W-:-:S04]  /*0b60*/  LOP3.LUT R0, R0, 0x80000000, RZ, 0xc0, !PT ;  /* 0x8000000000007812 */ /* 0x000fc800078ec0ff */
[----:B------:R-:W-:Y:S01]  /*0b70*/  LOP3.LUT R0, R0, 0x7f800000, RZ, 0xfc, !PT ;  /* 0x7f80000000007812 */ /* 0x000fe200078efcff */
[----:B------:R-:W-:Y:S06]  /*0b80*/  BRA `(.L_x_17) ;  /* 0x0000000000047947 */ /* 0x000fec0003800000 */
.L_x_15:
[----:B------:R-:W-:-:S07]  /*0b90*/  IMAD R0, R5, 0x800000, R0 ;  /* 0x0080000005007824 */ /* 0x000fce00078e0200 */
.L_x_17:
[----:B------:R-:W-:Y:S05]  /*0ba0*/  BSYNC.RECONVERGENT B2 ;  /* 0x0000000000027941 */ /* 0x000fea0003800200 */
.L_x_14:
[----:B------:R-:W-:Y:S05]  /*0bb0*/  BRA `(.L_x_18) ;  /* 0x0000000000207947 */ /* 0x000fea0003800000 */
.L_x_13:
[----:B------:R-:W-:-:S04]  /*0bc0*/  LOP3.LUT R0, R7, 0x80000000, R6, 0x48, !PT ;  /* 0x8000000007007812 */ /* 0x000fc800078e4806 */
[----:B------:R-:W-:Y:S01]  /*0bd0*/  LOP3.LUT R0, R0, 0x7f800000, RZ, 0xfc, !PT ;  /* 0x7f80000000007812 */ /* 0x000fe200078efcff */
[----:B------:R-:W-:Y:S06]  /*0be0*/  BRA `(.L_x_18) ;  /* 0x0000000000147947 */ /* 0x000fec0003800000 */
.L_x_12:
[----:B------:R-:W-:Y:S01]  /*0bf0*/  LOP3.LUT R0, R7, 0x80000000, R6, 0x48, !PT ;  /* 0x8000000007007812 */ /* 0x000fe200078e4806 */
[----:B------:R-:W-:Y:S06]  /*0c00*/  BRA `(.L_x_18) ;  /* 0x00000000000c7947 */ /* 0x000fec0003800000 */
.L_x_11:
[----:B------:R-:W0:Y:S01]  /*0c10*/  MUFU.RSQ R0, -QNAN ;  /* 0xffc0000000007908 */ /* 0x000e220000001400 */
[----:B------:R-:W-:Y:S05]  /*0c20*/  BRA `(.L_x_18) ;  /* 0x0000000000047947 */ /* 0x000fea0003800000 */
.L_x_10:
[----:B------:R-:W-:-:S07]  /*0c30*/  FADD.FTZ R0, R0, R3 ;  /* 0x0000000300007221 */ /* 0x000fce0000010000 */
.L_x_18:
[----:B------:R-:W-:Y:S05]  /*0c40*/  BSYNC.RECONVERGENT B1 ;  /* 0x0000000000017941 */ /* 0x000fea0003800200 */
.L_x_8:
[----:B------:R-:W-:-:S04]  /*0c50*/  IMAD.MOV.U32 R3, RZ, RZ, 0x0 ;  /* 0x00000000ff037424 */ /* 0x000fc800078e00ff */
[----:B0-----:R-:W-:Y:S05]  /*0c60*/  RET.REL.NODEC R2 `(_Z19compute_point_iouv2iiPKiS0_S0_Pf) ;  /* 0xfffffff002e47950 */ /* 0x001fea0003c3ffff */
.L_x_19:
        /* <DEDUP_REMOVED lines=9> */
.L_x_145:


//--------------------- .text._Z20compute_point_countsiiiPKcS0_PiS1_S1_ --------------------------
	.section	.text._Z20compute_point_countsiiiPKcS0_PiS1_S1_,"ax",@progbits
	.align	128
        .global         _Z20compute_point_countsiiiPKcS0_PiS1_S1_
        .type           _Z20compute_point_countsiiiPKcS0_PiS1_S1_,@function
        .size           _Z20compute_point_countsiiiPKcS0_PiS1_S1_,(.L_x_149 - _Z20compute_point_countsiiiPKcS0_PiS1_S1_)
        .other          _Z20compute_point_countsiiiPKcS0_PiS1_S1_,@"STO_CUDA_ENTRY STV_DEFAULT"
_Z20compute_point_countsiiiPKcS0_PiS1_S1_:
.text._Z20compute_point_countsiiiPKcS0_PiS1_S1_:
[----:B------:R-:W-:Y:S01]  /*0000*/  LDC R1, c[0x0][0x37c] ;  /* 0x0000df00ff017b82 */ /* 0x000fe20000000800 */
[----:B------:R-:W0:Y:S07]  /*0010*/  S2R R4, SR_TID.Z ;  /* 0x0000000000047919 */ /* 0x000e2e0000002300 */
[----:B------:R-:W1:Y:S01]  /*0020*/  LDC R0, c[0x0][0x360] ;  /* 0x0000d800ff007b82 */ /* 0x000e620000000800 */
[----:B------:R-:W2:Y:S01]  /*0030*/  LDCU UR7, c[0x0][0x388] ;  /* 0x00007100ff0777ac */ /* 0x000ea20008000800 */
[----:B------:R-:W3:Y:S01]  /*0040*/  S2R R2, SR_TID.Y ;  /* 0x0000000000027919 */ /* 0x000ee20000002200 */
[----:B------:R-:W4:Y:S01]  /*0050*/  LDCU.64 UR8, c[0x0][0x380] ;  /* 0x00007000ff0877ac */ /* 0x000f220008000a00 */
[----:B------:R-:W1:Y:S04]  /*0060*/  S2R R3, SR_TID.X ;  /* 0x0000000000037919 */ /* 0x000e680000002100 */
[----:B------:R-:W3:Y:S08]  /*0070*/  LDC R7, c[0x0][0x364] ;  /* 0x0000d900ff077b82 */ /* 0x000ef00000000800 */
[----:B------:R-:W0:Y:S08]  /*0080*/  S2UR UR6, SR_CTAID.Z ;  /* 0x00000000000679c3 */ /* 0x000e300000002700 */
[----:B------:R-:W0:Y:S08]  /*0090*/  LDC R9, c[0x0][0x368] ;  /* 0x0000da00ff097b82 */ /* 0x000e300000000800 */
[----:B------:R-:W3:Y:S08]  /*00a0*/  S2UR UR5, SR_CTAID.Y ;  /* 0x00000000000579c3 */ /* 0x000ef00000002600 */
[----:B------:R-:W1:Y:S01]  /*00b0*/  S2UR UR4, SR_CTAID.X ;  /* 0x00000000000479c3 */ /* 0x000e620000002500 */
[----:B0-----:R-:W-:-:S05]  /*00c0*/  IMAD R9, R9, UR6, R4 ;  /* 0x0000000609097c24 */ /* 0x001fca000f8e0204 */
[----:B--2---:R-:W-:Y:S01]  /*00d0*/  ISETP.GE.AND P0, PT, R9, UR7, PT ;  /* 0x0000000709007c0c */ /* 0x004fe2000bf06270 */
[----:B---3--:R-:W-:-:S05]  /*00e0*/  IMAD R7, R7, UR5, R2 ;  /* 0x0000000507077c24 */ /* 0x008fca000f8e0202 */
[----:B----4-:R-:W-:Y:S01]  /*00f0*/  ISETP.GE.OR P0, PT, R7, UR9, P0 ;  /* 0x0000000907007c0c */ /* 0x010fe20008706670 */
[----:B-1----:R-:W-:-:S05]  /*0100*/  IMAD R0, R0, UR4, R3 ;  /* 0x0000000400007c24 */ /* 0x002fca000f8e0203 */
[----:B------:R-:W-:-:S13]  /*0110*/  ISETP.GE.OR P0, PT, R0, UR8, P0 ;  /* 0x0000000800007c0c */ /* 0x000fda0008706670 */
[----:B------:R-:W-:Y:S05]  /*0120*/  @P0 EXIT ;  /* 0x000000000000094d */ /* 0x000fea0003800000 */
[----:B------:R-:W0:Y:S01]  /*0130*/  LDCU.128 UR12, c[0x0][0x390] ;  /* 0x00007200ff0c77ac */ /* 0x000e220008000c00 */
[--C-:B------:R-:W-:Y:S02]  /*0140*/  IMAD R3, R9, UR8, R0.reuse ;  /* 0x0000000809037c24 */ /* 0x100fe4000f8e0200 */
[----:B------:R-:W-:Y:S01]  /*0150*/  IMAD R0, R7, UR8, R0 ;  /* 0x0000000807007c24 */ /* 0x000fe2000f8e0200 */
[----:B------:R-:W1:Y:S02]  /*0160*/  LDCU.64 UR4, c[0x0][0x358] ;  /* 0x00006b00ff0477ac */ /* 0x000e640008000a00 */
[C---:B0-----:R-:W-:Y:S02]  /*0170*/  IADD3 R4, P1, PT, R3.reuse, UR14, RZ ;  /* 0x0000000e03047c10 */ /* 0x041fe4000ff3e0ff */
[----:B------:R-:W-:Y:S02]  /*0180*/  IADD3 R2, P0, PT, R0, UR12, RZ ;  /* 0x0000000c00027c10 */ /* 0x000fe4000ff1e0ff */
[----:B------:R-:W-:-:S02]  /*0190*/  LEA.HI.X.SX32 R5, R3, UR15, 0x1, P1 ;  /* 0x0000000f03057c11 */ /* 0x000fc400088f0eff */
[----:B------:R-:W-:-:S03]  /*01a0*/  LEA.HI.X.SX32 R3, R0, UR13, 0x1, P0 ;  /* 0x0000000d00037c11 */ /* 0x000fc600080f0eff */
[----:B-1----:R-:W2:Y:S04]  /*01b0*/  LDG.E.U8 R4, desc[UR4][R4.64] ;  /* 0x0000000404047981 */ /* 0x002ea8000c1e1100 */
[----:B------:R-:W3:Y:S01]  /*01c0*/  LDG.E.U8 R2, desc[UR4][R2.64] ;  /* 0x0000000402027981 */ /* 0x000ee2000c1e1100 */
[----:B------:R-:W-:Y:S01]  /*01d0*/  BSSY.RECONVERGENT B0, `(.L_x_20) ;  /* 0x0000009000007945 */ /* 0x000fe20003800200 */
[----:B--2---:R-:W-:Y:S02]  /*01e0*/  ISETP.NE.AND P2, PT, R4, RZ, PT ;  /* 0x000000ff0400720c */ /* 0x004fe40003f45270 */
[C---:B---3--:R-:W-:Y:S02]  /*01f0*/  ISETP.NE.AND P1, PT, R2.reuse, RZ, PT ;  /* 0x000000ff0200720c */ /* 0x048fe40003f25270 */
[----:B------:R-:W-:-:S11]  /*0200*/  ISETP.EQ.OR P0, PT, R2, RZ, !P2 ;  /* 0x000000ff0200720c */ /* 0x000fd60005702670 */
[----:B------:R-:W-:Y:S05]  /*0210*/  @!P1 BRA `(.L_x_21) ;  /* 0x0000000000109947 */ /* 0x000fea0003800000 */
[----:B------:R-:W0:Y:S01]  /*0220*/  LDC.64 R2, c[0x0][0x3a0] ;  /* 0x0000e800ff027b82 */ /* 0x000e220000000a00 */
[----:B------:R-:W-:Y:S02]  /*0230*/  IMAD.MOV.U32 R5, RZ, RZ, 0x1 ;  /* 0x00000001ff057424 */ /* 0x000fe400078e00ff */
[----:B0-----:R-:W-:-:S05]  /*0240*/  IMAD.WIDE.U32 R2, R7, 0x4, R2 ;  /* 0x0000000407027825 */ /* 0x001fca00078e0002 */
[----:B------:R0:W-:Y:S02]  /*0250*/  REDG.E.ADD.STRONG.GPU desc[UR4][R2.64], R5 ;  /* 0x000000050200798e */ /* 0x0001e4000c12e104 */
.L_x_21:
[----:B------:R-:W-:Y:S05]  /*0260*/  BSYNC.RECONVERGENT B0 ;  /* 0x0000000000007941 */ /* 0x000fea0003800200 */
.L_x_20:
[----:B------:R-:W-:Y:S04]  /*0270*/  BSSY.RECONVERGENT B0, `(.L_x_22) ;  /* 0x0000006000007945 */ /* 0x000fe80003800200 */
[----:B------:R-:W-:Y:S05]  /*0280*/  @!P2 BRA `(.L_x_23) ;  /* 0x000000000010a947 */ /* 0x000fea0003800000 */
[----:B0-----:R-:W0:Y:S01]  /*0290*/  LDC.64 R2, c[0x0][0x3a8] ;  /* 0x0000ea00ff027b82 */ /* 0x001e220000000a00 */
[----:B------:R-:W-:Y:S02]  /*02a0*/  HFMA2 R5, -RZ, RZ, 0, 5.9604644775390625e-08 ;  /* 0x00000001ff057431 */ /* 0x000fe400000001ff */
[----:B0-----:R-:W-:-:S05]  /*02b0*/  IMAD.WIDE.U32 R2, R9, 0x4, R2 ;  /* 0x0000000409027825 */ /* 0x001fca00078e0002 */
[----:B------:R1:W-:Y:S02]  /*02c0*/  REDG.E.ADD.STRONG.GPU desc[UR4][R2.64], R5 ;  /* 0x000000050200798e */ /* 0x0003e4000c12e104 */
.L_x_23:
[----:B------:R-:W-:Y:S05]  /*02d0*/  BSYNC.RECONVERGENT B0 ;  /* 0x0000000000007941 */ /* 0x000fea0003800200 */
.L_x_22:
[----:B------:R-:W-:Y:S05]  /*02e0*/  @P0 EXIT ;  /* 0x000000000000094d */ /* 0x000fea0003800000 */
[----:B01----:R-:W0:Y:S01]  /*02f0*/  LDC.64 R2, c[0x0][0x3b0] ;  /* 0x0000ec00ff027b82 */ /* 0x003e220000000a00 */
[----:B------:R-:W-:Y:S02]  /*0300*/  IMAD R7, R7, UR7, R9 ;  /* 0x0000000707077c24 */ /* 0x000fe4000f8e0209 */
[----:B------:R-:W-:Y:S02]  /*0310*/  IMAD.MOV.U32 R5, RZ, RZ, 0x1 ;  /* 0x00000001ff057424 */ /* 0x000fe400078e00ff */
[----:B0-----:R-:W-:-:S05]  /*0320*/  IMAD.WIDE R2, R7, 0x4, R2 ;  /* 0x0000000407027825 */ /* 0x001fca00078e0202 */
[----:B------:R-:W-:Y:S01]  /*0330*/  REDG.E.ADD.STRONG.GPU desc[UR4][R2.64], R5 ;  /* 0x000000050200798e */ /* 0x000fe2000c12e104 */
[----:B------:R-:W-:Y:S05]  /*0340*/  EXIT ;  /* 0x000000000000794d */ /* 0x000fea0003800000 */
.L_x_24:
        /* <DEDUP_REMOVED lines=11> */
.L_x_149:


//--------------------- .text._Z17compute_point_iouiiiPKiS0_Pf --------------------------
	.section	.text._Z17compute_point_iouiiiPKiS0_Pf,"ax",@progbits
	.align	128
        .global         _Z17compute_point_iouiiiPKiS0_Pf
        .type           _Z17compute_point_iouiiiPKiS0_Pf,@function
        .size           _Z17compute_point_iouiiiPKiS0_Pf,(.L_x_146 - _Z17compute_point_iouiiiPKiS0_Pf)
        .other          _Z17compute_point_iouiiiPKiS0_Pf,@"STO_CUDA_ENTRY STV_DEFAULT"
_Z17compute_point_iouiiiPKiS0_Pf:
.text._Z17compute_point_iouiiiPKiS0_Pf:
[----:B------:R-:W-:Y:S01]  /*0000*/  LDC R1, c[0x0][0x37c] ;  /* 0x0000df00ff017b82 */ /* 0x000fe20000000800 */
[----:B------:R-:W0:Y:S07]  /*0010*/  S2R R0, SR_TID.Y ;  /* 0x0000000000007919 */ /* 0x000e2e0000002200 */
[----:B------:R-:W1:Y:S01]  /*0020*/  LDC R4, c[0x0][0x360] ;  /* 0x0000d800ff047b82 */ /* 0x000e620000000800 */
[----:B------:R-:W2:Y:S01]  /*0030*/  LDCU UR8, c[0x0][0x388] ;  /* 0x00007100ff0877ac */ /* 0x000ea20008000800 */
[----:B------:R-:W1:Y:S01]  /*0040*/  S2R R3, SR_TID.X ;  /* 0x0000000000037919 */ /* 0x000e620000002100 */
[----:B------:R-:W3:Y:S05]  /*0050*/  LDCU.64 UR6, c[0x0][0x380] ;  /* 0x00007000ff0677ac */ /* 0x000eea0008000a00 */
[----:B------:R-:W0:Y:S08]  /*0060*/  S2UR UR5, SR_CTAID.Y ;  /* 0x00000000000579c3 */ /* 0x000e300000002600 */
[----:B------:R-:W0:Y:S08]  /*0070*/  LDC R5, c[0x0][0x364] ;  /* 0x0000d900ff057b82 */ /* 0x000e300000000800 */
[----:B------:R-:W1:Y:S01]  /*0080*/  S2UR UR4, SR_CTAID.X ;  /* 0x00000000000479c3 */ /* 0x000e620000002500 */
[----:B0-----:R-:W-:-:S05]  /*0090*/  IMAD R5, R5, UR5, R0 ;  /* 0x0000000505057c24 */ /* 0x001fca000f8e0200 */
[----:B--2---:R-:W-:Y:S01]  /*00a0*/  ISETP.GE.AND P0, PT, R5, UR8, PT ;  /* 0x0000000805007c0c */ /* 0x004fe2000bf06270 */
[----:B-1----:R-:W-:-:S04]  /*00b0*/  IMAD R4, R4, UR4, R3 ;  /* 0x0000000404047c24 */ /* 0x002fc8000f8e0203 */
[C---:B------:R-:W-:Y:S01]  /*00c0*/  IMAD R2, R4.reuse, UR8, R5 ;  /* 0x0000000804027c24 */ /* 0x040fe2000f8e0205 */
[----:B---3--:R-:W-:-:S13]  /*00d0*/  ISETP.GE.OR P0, PT, R4, UR7, P0 ;  /* 0x0000000704007c0c */ /* 0x008fda0008706670 */
[----:B------:R-:W-:Y:S05]  /*00e0*/  @P0 EXIT ;  /* 0x000000000000094d */ /* 0x000fea0003800000 */
[----:B------:R-:W-:Y:S01]  /*00f0*/  UISETP.GE.AND UP0, UPT, UR6, 0x1, UPT ;  /* 0x000000010600788c */ /* 0x000fe2000bf06270 */
[----:B------:R-:W-:Y:S01]  /*0100*/  IMAD.MOV.U32 R3, RZ, RZ, RZ ;  /* 0x000000ffff037224 */ /* 0x000fe200078e00ff */
[----:B------:R-:W0:Y:S01]  /*0110*/  LDCU.64 UR10, c[0x0][0x358] ;  /* 0x00006b00ff0a77ac */ /* 0x000e220008000a00 */
[----:B------:R-:W-:-:S06]  /*0120*/  IMAD.MOV.U32 R0, RZ, RZ, RZ ;  /* 0x000000ffff007224 */ /* 0x000fcc00078e00ff */
[----:B------:R-:W-:Y:S05]  /*0130*/  BRA.U !UP0, `(.L_x_25) ;  /* 0x0000000508dc7547 */ /* 0x000fea000b800000 */
[----:B------:R-:W-:Y:S01]  /*0140*/  UISETP.GE.U32.AND UP0, UPT, UR6, 0x4, UPT ;  /* 0x000000040600788c */ /* 0x000fe2000bf06070 */
[----:B------:R-:W-:Y:S02]  /*0150*/  HFMA2 R0, -RZ, RZ, 0, 0 ;  /* 0x00000000ff007431 */ /* 0x000fe400000001ff */
[----:B------:R-:W-:Y:S01]  /*0160*/  IMAD R12, R5, UR6, RZ ;  /* 0x00000006050c7c24 */ /* 0x000fe2000f8e02ff */
[----:B------:R-:W-:Y:S02]  /*0170*/  ULOP3.LUT UR5, UR6, 0x3, URZ, 0xc0, !UPT ;  /* 0x0000000306057892 */ /* 0x000fe4000f8ec0ff */
[----:B------:R-:W-:Y:S01]  /*0180*/  IMAD R4, R4, UR6, RZ ;  /* 0x0000000604047c24 */ /* 0x000fe2000f8e02ff */
[----:B------:R-:W-:Y:S01]  /*0190*/  UMOV UR4, URZ ;  /* 0x000000ff00047c82 */ /* 0x000fe20008000000 */
[----:B------:R-:W-:Y:S02]  /*01a0*/  IMAD.MOV.U32 R5, RZ, RZ, RZ ;  /* 0x000000ffff057224 */ /* 0x000fe400078e00ff */
[----:B------:R-:W-:Y:S01]  /*01b0*/  IMAD.MOV.U32 R3, RZ, RZ, RZ ;  /* 0x000000ffff037224 */ /* 0x000fe200078e00ff */
[----:B------:R-:W-:Y:S06]  /*01c0*/  BRA.U !UP0, `(.L_x_26) ;  /* 0x00000005083c7547 */ /* 0x000fec000b800000 */
[----:B------:R-:W1:Y:S01]  /*01d0*/  LDC.64 R6, c[0x0][0x398] ;  /* 0x0000e600ff067b82 */ /* 0x000e620000000a00 */
[----:B------:R-:W2:Y:S01]  /*01e0*/  LDCU.64 UR8, c[0x0][0x390] ;  /* 0x00007200ff0877ac */ /* 0x000ea20008000a00 */
[----:B------:R-:W-:Y:S01]  /*01f0*/  MOV R0, RZ ;  /* 0x000000ff00007202 */ /* 0x000fe20000000f00 */
[----:B------:R-:W-:Y:S01]  /*0200*/  IMAD.MOV.U32 R13, RZ, RZ, R4 ;  /* 0x000000ffff0d7224 */ /* 0x000fe200078e0004 */
[----:B------:R-:W-:Y:S01]  /*0210*/  ULOP3.LUT UR4, UR6, 0x7ffffffc, URZ, 0xc0, !UPT ;  /* 0x7ffffffc06047892 */ /* 0x000fe2000f8ec0ff */
[----:B------:R-:W-:Y:S01]  /*0220*/  IMAD.MOV.U32 R15, RZ, RZ, R12 ;  /* 0x000000ffff0f7224 */ /* 0x000fe200078e000c */
[----:B--2---:R-:W-:Y:S02]  /*0230*/  UIADD3 UR6, UP0, UPT, UR8, 0x8, URZ ;  /* 0x0000000808067890 */ /* 0x004fe4000ff1e0ff */
[----:B------:R-:W-:Y:S02]  /*0240*/  UIADD3 UR8, UPT, UPT, -UR4, URZ, URZ ;  /* 0x000000ff04087290 */ /* 0x000fe4000fffe1ff */
[----:B------:R-:W-:-:S12]  /*0250*/  UIADD3.X UR7, UPT, UPT, URZ, UR9, URZ, UP0, !UPT ;  /* 0x00000009ff077290 */ /* 0x000fd800087fe4ff */
.L_x_39:
[----:B------:R-:W-:Y:S01]  /*0260*/  MOV R8, UR6 ;  /* 0x0000000600087c02 */ /* 0x000fe20008000f00 */
[----:B------:R-:W-:-:S04]  /*0270*/  IMAD.U32 R9, RZ, RZ, UR7 ;  /* 0x00000007ff097e24 */ /* 0x000fc8000f8e00ff */
[----:B------:R-:W-:-:S05]  /*0280*/  IMAD.WIDE R8, R13, 0x4, R8 ;  /* 0x000000040d087825 */ /* 0x000fca00078e0208 */
[----:B0-----:R-:W2:Y:S01]  /*0290*/  LDG.E R10, desc[UR10][R8.64+-0x8] ;  /* 0xfffff80a080a7981 */ /* 0x001ea2000c1e1900 */
[----:B------:R-:W-:Y:S01]  /*02a0*/  UIADD3 UR8, UPT, UPT, UR8, 0x4, URZ ;  /* 0x0000000408087890 */ /* 0x000fe2000fffe0ff */
[----:B------:R-:W-:Y:S03]  /*02b0*/  BSSY.RECONVERGENT B0, `(.L_x_27) ;  /* 0x0000010000007945 */ /* 0x000fe60003800200 */
[----:B------:R-:W-:Y:S01]  /*02c0*/  UISETP.NE.AND UP0, UPT, UR8, URZ, UPT ;  /* 0x000000ff0800728c */ /* 0x000fe2000bf05270 */
[----:B--2---:R-:W-:-:S13]  /*02d0*/  ISETP.GE.AND P0, PT, R10, 0x1, PT ;  /* 0x000000010a00780c */ /* 0x004fda0003f06270 */
[----:B------:R-:W-:Y:S05]  /*02e0*/  @!P0 BRA `(.L_x_28) ;  /* 0x0000000000208947 */ /* 0x000fea0003800000 */
[----:B-1----:R-:W-:-:S05]  /*02f0*/  IMAD.WIDE.U32 R10, R15, 0x4, R6 ;  /* 0x000000040f0a7825 */ /* 0x002fca00078e0006 */
[----:B------:R-:W2:Y:S02]  /*0300*/  LDG.E R14, desc[UR10][R10.64] ;  /* 0x0000000a0a0e7981 */ /* 0x000ea4000c1e1900 */
[----:B--2---:R-:W-:-:S13]  /*0310*/  ISETP.GE.AND P0, PT, R14, 0x1, PT ;  /* 0x000000010e00780c */ /* 0x004fda0003f06270 */
[----:B------:R-:W-:Y:S01]  /*0320*/  @P0 FADD R5, R5, 1 ;  /* 0x3f80000005050421 */ /* 0x000fe20000000000 */
[----:B------:R-:W-:Y:S01]  /*0330*/  @P0 FADD R3, R3, 1 ;  /* 0x3f80000003030421 */ /* 0x000fe20000000000 */
[----:B------:R-:W-:Y:S02]  /*0340*/  @P0 FADD R0, R0, 1 ;  /* 0x3f80000000000421 */ /* 0x000fe40000000000 */
[----:B------:R-:W-:Y:S01]  /*0350*/  @!P0 FADD R5, R5, 1 ;  /* 0x3f80000005058421 */ /* 0x000fe20000000000 */
[----:B------:R-:W-:Y:S06]  /*0360*/  BRA `(.L_x_29) ;  /* 0x0000000000107947 */ /* 0x000fec0003800000 */
.L_x_28:
[----:B-1----:R-:W-:-:S05]  /*0370*/  IMAD.WIDE.U32 R10, R15, 0x4, R6 ;  /* 0x000000040f0a7825 */ /* 0x002fca00078e0006 */
[----:B------:R-:W2:Y:S02]  /*0380*/  LDG.E R14, desc[UR10][R10.64] ;  /* 0x0000000a0a0e7981 */ /* 0x000ea4000c1e1900 */
[----:B--2---:R-:W-:-:S13]  /*0390*/  ISETP.GT.AND P0, PT, R14, RZ, PT ;  /* 0x000000ff0e00720c */ /* 0x004fda0003f04270 */
[----:B------:R-:W-:-:S07]  /*03a0*/  @P0 FADD R0, R0, 1 ;  /* 0x3f80000000000421 */ /* 0x000fce0000000000 */
.L_x_29:
[----:B------:R-:W-:Y:S05]  /*03b0*/  BSYNC.RECONVERGENT B0 ;  /* 0x0000000000007941 */ /* 0x000fea0003800200 */
.L_x_27:
[----:B------:R-:W2:Y:S01]  /*03c0*/  LDG.E R14, desc[UR10][R8.64+-0x4] ;  /* 0xfffffc0a080e7981 */ /* 0x000ea2000c1e1900 */
[----:B------:R-:W-:Y:S01]  /*03d0*/  BSSY.RECONVERGENT B0, `(.L_x_30) ;  /* 0x000000d000007945 */ /* 0x000fe20003800200 */
[----:B--2---:R-:W-:-:S13]  /*03e0*/  ISETP.GE.AND P0, PT, R14, 0x1, PT ;  /* 0x000000010e00780c */ /* 0x004fda0003f06270 */
[----:B------:R-:W-:Y:S05]  /*03f0*/  @P0 BRA `(.L_x_31) ;  /* 0x0000000000100947 */ /* 0x000fea0003800000 */
[----:B------:R-:W2:Y:S02]  /*0400*/  LDG.E R14, desc[UR10][R10.64+0x4] ;  /* 0x0000040a0a0e7981 */ /* 0x000ea4000c1e1900 */
[----:B--2---:R-:W-:-:S13]  /*0410*/  ISETP.GT.AND P0, PT, R14, RZ, PT ;  /* 0x000000ff0e00720c */ /* 0x004fda0003f04270 */
[----:B------:R-:W-:Y:S01]  /*0420*/  @P0 FADD R0, R0, 1 ;  /* 0x3f80000000000421 */ /* 0x000fe20000000000 */
[----:B------:R-:W-:Y:S06]  /*0430*/  BRA `(.L_x_32) ;  /* 0x0000000000187947 */ /* 0x000fec0003800000 */
.L_x_31:
[----:B------:R-:W2:Y:S02]  /*0440*/  LDG.E R14, desc[UR10][R10.64+0x4] ;  /* 0x0000040a0a0e7981 */ /* 0x000ea4000c1e1900 */
[----:B--2---:R-:W-:-:S13]  /*0450*/  ISETP.GT.AND P0, PT, R14, RZ, PT ;  /* 0x000000ff0e00720c */ /* 0x004fda0003f04270 */
[----:B------:R-:W-:Y:S01]  /*0460*/  @!P0 FADD R5, R5, 1 ;  /* 0x3f80000005058421 */ /* 0x000fe20000000000 */
[----:B------:R-:W-:Y:S01]  /*0470*/  @P0 FADD R3, R3, 1 ;  /* 0x3f80000003030421 */ /* 0x000fe20000000000 */
[----:B------:R-:W-:Y:S02]  /*0480*/  @P0 FADD R0, R0, 1 ;  /* 0x3f80000000000421 */ /* 0x000fe40000000000 */
[----:B------:R-:W-:-:S07]  /*0490*/  @P0 FADD R5, R5, 1 ;  /* 0x3f80000005050421 */ /* 0x000fce0000000000 */
.L_x_32:
[----:B------:R-:W-:Y:S05]  /*04a0*/  BSYNC.RECONVERGENT B0 ;  /* 0x0000000000007941 */ /* 0x000fea0003800200 */
.L_x_30:
        /* <DEDUP_REMOVED lines=8> */
.L_x_34:
[----:B------:R-:W2:Y:S02]  /*0530*/  LDG.E R14, desc[UR10][R10.64+0x8] ;  /* 0x0000080a0a0e7981 */ /* 0x000ea4000c1e1900 */
[----:B--2---:R-:W-:-:S13]  /*0540*/  ISETP.GT.AND P0, PT, R14, RZ, PT ;  /* 0x000000ff0e00720c */ /* 0x004fda0003f04270 */
[----:B------:R-:W-:Y:S01]  /*0550*/  @!P0 FADD R5, R5, 1 ;  /* 0x3f80000005058421 */ /* 0x000fe20000000000 */
[----:B------:R-:W-:Y:S01]  /*0560*/  @P0 FADD R3, R3, 1 ;  /* 0x3f80000003030421 */ /* 0x000fe20000000000 */
[----:B------:R-:W-:Y:S02]  /*0570*/  @P0 FADD R0, R0, 1 ;  /* 0x3f80000000000421 */ /* 0x000fe40000000000 */
[----:B------:R-:W-:-:S07]  /*0580*/  @P0 FADD R5, R5, 1 ;  /* 0x3f80000005050421 */ /* 0x000fce0000000000 */
.L_x_35:
[----:B------:R-:W-:Y:S05]  /*0590*/  BSYNC.RECONVERGENT B0 ;  /* 0x0000000000007941 */ /* 0x000fea0003800200 */
.L_x_33:
        /* <DEDUP_REMOVED lines=8> */
.L_x_37:
[----:B------:R-:W2:Y:S02]  /*0620*/  LDG.E R10, desc[UR10][R10.64+0xc] ;  /* 0x00000c0a0a0a7981 */ /* 0x000ea4000c1e1900 */
[----:B--2---:R-:W-:-:S13]  /*0630*/  ISETP.GT.AND P0, PT, R10, RZ, PT ;  /* 0x000000ff0a00720c */ /* 0x004fda0003f04270 */
[----:B------:R-:W-:Y:S01]  /*0640*/  @!P0 FADD R5, R5, 1 ;  /* 0x3f80000005058421 */ /* 0x000fe20000000000 */
[----:B------:R-:W-:Y:S01]  /*0650*/  @P0 FADD R3, R3, 1 ;  /* 0x3f80000003030421 */ /* 0x000fe20000000000 */
[----:B------:R-:W-:Y:S02]  /*0660*/  @P0 FADD R0, R0, 1 ;  /* 0x3f80000000000421 */ /* 0x000fe40000000000 */
[----:B------:R-:W-:-:S07]  /*0670*/  @P0 FADD R5, R5, 1 ;  /* 0x3f80000005050421 */ /* 0x000fce0000000000 */
.L_x_38:
[----:B------:R-:W-:Y:S05]  /*0680*/  BSYNC.RECONVERGENT B0 ;  /* 0x0000000000007941 */ /* 0x000fea0003800200 */
.L_x_36:
[----:B------:R-:W-:Y:S01]  /*0690*/  VIADD R15, R15, 0x4 ;  /* 0x000000040f0f7836 */ /* 0x000fe20000000000 */
[----:B------:R-:W-:Y:S01]  /*06a0*/  IADD3 R13, PT, PT, R13, 0x4, RZ ;  /* 0x000000040d0d7810 */ /* 0x000fe20007ffe0ff */
[----:B------:R-:W-:Y:S06]  /*06b0*/  BRA.U UP0, `(.L_x_39) ;  /* 0xfffffff900e87547 */ /* 0x000fec000b83ffff */
.L_x_26:
[----:B------:R-:W-:-:S09]  /*06c0*/  UISETP.NE.AND UP0, UPT, UR5, URZ, UPT ;  /* 0x000000ff0500728c */ /* 0x000fd2000bf05270 */
[----:B------:R-:W-:Y:S05]  /*06d0*/  BRA.U !UP0, `(.L_x_40) ;  /* 0x0000000108707547 */ /* 0x000fea000b800000 */
[----:B------:R-:W1:Y:S01]  /*06e0*/  LDC.64 R6, c[0x0][0x398] ;  /* 0x0000e600ff067b82 */ /* 0x000e620000000a00 */
[----:B------:R-:W-:Y:S01]  /*06f0*/  VIADD R13, R12, UR4 ;  /* 0x000000040c0d7c36 */ /* 0x000fe20008000000 */
[----:B------:R-:W-:Y:S01]  /*0700*/  UIADD3 UR5, UPT, UPT, -UR5, URZ, URZ ;  /* 0x000000ff05057290 */ /* 0x000fe2000fffe1ff */
[----:B------:R-:W-:-:S05]  /*0710*/  VIADD R15, R4, UR4 ;  /* 0x00000004040f7c36 */ /* 0x000fca0008000000 */
[----:B------:R-:W2:Y:S06]  /*0720*/  LDC.64 R8, c[0x0][0x390] ;  /* 0x0000e400ff087b82 */ /* 0x000eac0000000a00 */
.L_x_44:
[----:B--2---:R-:W-:-:S06]  /*0730*/  IMAD.WIDE R10, R15, 0x4, R8 ;  /* 0x000000040f0a7825 */ /* 0x004fcc00078e0208 */
[----:B0-----:R-:W2:Y:S01]  /*0740*/  LDG.E R10, desc[UR10][R10.64] ;  /* 0x0000000a0a0a7981 */ /* 0x001ea2000c1e1900 */
[----:B------:R-:W-:Y:S01]  /*0750*/  UIADD3 UR5, UPT, UPT, UR5, 0x1, URZ ;  /* 0x0000000105057890 */ /* 0x000fe2000fffe0ff */
[----:B------:R-:W-:Y:S03]  /*0760*/  BSSY.RECONVERGENT B0, `(.L_x_41) ;  /* 0x0000010000007945 */ /* 0x000fe60003800200 */
[----:B------:R-:W-:Y:S01]  /*0770*/  UISETP.NE.AND UP0, UPT, UR5, URZ, UPT ;  /* 0x000000ff0500728c */ /* 0x000fe2000bf05270 */
[----:B--2---:R-:W-:-:S13]  /*0780*/  ISETP.GE.AND P0, PT, R10, 0x1, PT ;  /* 0x000000010a00780c */ /* 0x004fda0003f06270 */
[----:B------:R-:W-:Y:S05]  /*0790*/  @P0 BRA `(.L_x_42) ;  /* 0x0000000000140947 */ /* 0x000fea0003800000 */
[----:B-1----:R-:W-:-:S06]  /*07a0*/  IMAD.WIDE.U32 R10, R13, 0x4, R6 ;  /* 0x000000040d0a7825 */ /* 0x002fcc00078e0006 */
[----:B------:R-:W2:Y:S02]  /*07b0*/  LDG.E R10, desc[UR10][R10.64] ;  /* 0x0000000a0a0a7981 */ /* 0x000ea4000c1e1900 */
[----:B--2---:R-:W-:-:S13]  /*07c0*/  ISETP.GT.AND P0, PT, R10, RZ, PT ;  /* 0x000000ff0a00720c */ /* 0x004fda0003f04270 */
[----:B------:R-:W-:Y:S01]  /*07d0*/  @P0 FADD R0, R0, 1 ;  /* 0x3f80000000000421 */ /* 0x000fe20000000000 */
[----:B------:R-:W-:Y:S06]  /*07e0*/  BRA `(.L_x_43) ;  /* 0x00000000001c7947 */ /* 0x000fec0003800000 */
.L_x_42:
[----:B-1----:R-:W-:-:S06]  /*07f0*/  IMAD.WIDE.U32 R10, R13, 0x4, R6 ;  /* 0x000000040d0a7825 */ /* 0x002fcc00078e0006 */
[----:B------:R-:W2:Y:S02]  /*0800*/  LDG.E R10, desc[UR10][R10.64] ;  /* 0x0000000a0a0a7981 */ /* 0x000ea4000c1e1900 */
[----:B--2---:R-:W-:-:S13]  /*0810*/  ISETP.GT.AND P0, PT, R10, RZ, PT ;  /* 0x000000ff0a00720c */ /* 0x004fda0003f04270 */
[----:B------:R-:W-:Y:S01]  /*0820*/  @!P0 FADD R5, R5, 1 ;  /* 0x3f80000005058421 */ /* 0x000fe20000000000 */
[----:B------:R-:W-:Y:S01]  /*0830*/  @P0 FADD R3, R3, 1 ;  /* 0x3f80000003030421 */ /* 0x000fe20000000000 */
[----:B------:R-:W-:Y:S02]  /*0840*/  @P0 FADD R0, R0, 1 ;  /* 0x3f80000000000421 */ /* 0x000fe40000000000 */
[----:B------:R-:W-:-:S07]  /*0850*/  @P0 FADD R5, R5, 1 ;  /* 0x3f80000005050421 */ /* 0x000fce0000000000 */
.L_x_43:
[----:B------:R-:W-:Y:S05]  /*0860*/  BSYNC.RECONVERGENT B0 ;  /* 0x0000000000007941 */ /* 0x000fea0003800200 */
.L_x_41:
[----:B------:R-:W-:Y:S01]  /*0870*/  IADD3 R13, PT, PT, R13, 0x1, RZ ;  /* 0x000000010d0d7810 */ /* 0x000fe20007ffe0ff */
[----:B------:R-:W-:Y:S01]  /*0880*/  VIADD R15, R15, 0x1 ;  /* 0x000000010f0f7836 */ /* 0x000fe20000000000 */
[----:B------:R-:W-:Y:S06]  /*0890*/  BRA.U UP0, `(.L_x_44) ;  /* 0xfffffffd00a47547 */ /* 0x000fec000b83ffff */
.L_x_40:
[----:B------:R-:W-:-:S07]  /*08a0*/  FADD R0, R5, R0 ;  /* 0x0000000005007221 */ /* 0x000fce0000000000 */
.L_x_25:
[----:B------:R-:W-:Y:S01]  /*08b0*/  FADD R0, R0, -R3 ;  /* 0x8000000300007221 */ /* 0x000fe20000000000 */
[----:B------:R-:W-:Y:S01]  /*08c0*/  IMAD.MOV.U32 R8, RZ, RZ, 0x80000 ;  /* 0x00080000ff087424 */ /* 0x000fe200078e00ff */
[----:B------:R-:W-:Y:S02]  /*08d0*/  BSSY.RECONVERGENT B0, `(.L_x_45) ;  /* 0x0000014000007945 */ /* 0x000fe40003800200 */
[----:B------:R-:W1:Y:S02]  /*08e0*/  F2F.F64.F32 R4, R0 ;  /* 0x0000000000047310 */ /* 0x000e640000201800 */
[----:B-1----:R-:W-:Y:S01]  /*08f0*/  DSETP.MAX.AND P0, P1, R4, 1, PT ;  /* 0x3ff000000400742a */ /* 0x002fe2000390f000 */
[----:B------:R-:W-:-:S05]  /*0900*/  MOV R6, R5 ;  /* 0x0000000500067202 */ /* 0x000fca0000000f00 */
[----:B------:R-:W-:Y:S02]  /*0910*/  FSEL R7, R6, 1.875, P0 ;  /* 0x3ff0000006077808 */ /* 0x000fe40000000000 */
[----:B------:R-:W-:-:S06]  /*0920*/  SEL R4, R4, RZ, P0 ;  /* 0x000000ff04047207 */ /* 0x000fcc0000000000 */
[----:B------:R-:W-:-:S05]  /*0930*/  @P1 LOP3.LUT R7, R8, 0x3ff00000, RZ, 0xfc, !PT ;  /* 0x3ff0000008071812 */ /* 0x000fca00078efcff */
[----:B------:R-:W-:-:S04]  /*0940*/  IMAD.MOV.U32 R5, RZ, RZ, R7 ;  /* 0x000000ffff057224 */ /* 0x000fc800078e0007 */
[----:B------:R-:W1:Y:S08]  /*0950*/  F2F.F32.F64 R8, R4 ;  /* 0x0000000400087310 */ /* 0x000e700000301000 */
[----:B-1----:R-:W1:Y:S08]  /*0960*/  MUFU.RCP R6, R8 ;  /* 0x0000000800067308 */ /* 0x002e700000001000 */
[----:B------:R-:W2:Y:S01]  /*0970*/  FCHK P0, R3, R8 ;  /* 0x0000000803007302 */ /* 0x000ea20000000000 */
[----:B-1----:R-:W-:-:S04]  /*0980*/  FFMA R7, -R8, R6, 1 ;  /* 0x3f80000008077423 */ /* 0x002fc80000000106 */
[----:B------:R-:W-:-:S04]  /*0990*/  FFMA R0, R6, R7, R6 ;  /* 0x0000000706007223 */ /* 0x000fc80000000006 */
[----:B------:R-:W-:-:S04]  /*09a0*/  FFMA R6, R0, R3, RZ ;  /* 0x0000000300067223 */ /* 0x000fc800000000ff */
[----:B------:R-:W-:-:S04]  /*09b0*/  FFMA R7, -R8, R6, R3 ;  /* 0x0000000608077223 */ /* 0x000fc80000000103 */
[----:B------:R-:W-:Y:S01]  /*09c0*/  FFMA R7, R0, R7, R6 ;  /* 0x0000000700077223 */ /* 0x000fe20000000006 */
[----:B--2---:R-:W-:Y:S06]  /*09d0*/  @!P0 BRA `(.L_x_46) ;  /* 0x00000000000c8947 */ /* 0x004fec0003800000 */
[----:B------:R-:W-:-:S07]  /*09e0*/  MOV R4, 0xa00 ;  /* 0x00000a0000047802 */ /* 0x000fce0000000f00 */
[----:B0-----:R-:W-:Y:S05]  /*09f0*/  CALL.REL.NOINC `($__internal_1_$__cuda_sm3x_div_rn_noftz_f32_slowpath) ;  /* 0x0000000000187944 */ /* 0x001fea0003c00000 */
[----:B------:R-:W-:-:S07]  /*0a00*/  IMAD.MOV.U32 R7, RZ, RZ, R0 ;  /* 0x000000ffff077224 */ /* 0x000fce00078e0000 */
.L_x_46:
[----:B0-----:R-:W-:Y:S05]  /*0a10*/  BSYNC.RECONVERGENT B0 ;  /* 0x0000000000007941 */ /* 0x001fea0003800200 */
.L_x_45:
[----:B------:R-:W0:Y:S02]  /*0a20*/  LDC.64 R4, c[0x0][0x3a0] ;  /* 0x0000e800ff047b82 */ /* 0x000e240000000a00 */
[----:B0-----:R-:W-:-:S05]  /*0a30*/  IMAD.WIDE R2, R2, 0x4, R4 ;  /* 0x0000000402027825 */ /* 0x001fca00078e0204 */
[----:B------:R-:W-:Y:S01]  /*0a40*/  STG.E desc[UR10][R2.64], R7 ;  /* 0x0000000702007986 */ /* 0x000fe2000c10190a */
[----:B------:R-:W-:Y:S05]  /*0a50*/  EXIT ;  /* 0x000000000000794d */ /* 0x000fea0003800000 */
        .weak           $__internal_1_$__cuda_sm3x_div_rn_noftz_f32_slowpath
        .type           $__internal_1_$__cuda_sm3x_div_rn_noftz_f32_slowpath,@function
        .size           $__internal_1_$__cuda_sm3x_div_rn_noftz_f32_slowpath,(.L_x_146 - $__internal_1_$__cuda_sm3x_div_rn_noftz_f32_slowpath)
$__internal_1_$__cuda_sm3x_div_rn_noftz_f32_slowpath:
[--C-:B------:R-:W-:Y:S01]  /*0a60*/  SHF.R.U32.HI R5, RZ, 0x17, R8.reuse ;  /* 0x00000017ff057819 */ /* 0x100fe20000011608 */
[----:B------:R-:W-:Y:S01]  /*0a70*/  BSSY.RECONVERGENT B1, `(.L_x_47) ;  /* 0x0000064000017945 */ /* 0x000fe20003800200 */
[----:B------:R-:W-:Y:S01]  /*0a80*/  SHF.R.U32.HI R0, RZ, 0x17, R3 ;  /* 0x00000017ff007819 */ /* 0x000fe20000011603 */
[----:B------:R-:W-:Y:S01]  /*0a90*/  IMAD.MOV.U32 R6, RZ, RZ, R8 ;  /* 0x000000ffff067224 */ /* 0x000fe200078e0008 */
[----:B------:R-:W-:Y:S02]  /*0aa0*/  LOP3.LUT R13, R5, 0xff, RZ, 0xc0, !PT ;  /* 0x000000ff050d7812 */ /* 0x000fe400078ec0ff */
[----:B------:R-:W-:Y:S02]  /*0ab0*/  LOP3.LUT R10, R0, 0xff, RZ, 0xc0, !PT ;  /* 0x000000ff000a7812 */ /* 0x000fe400078ec0ff */
[----:B------:R-:W-:-:S03]  /*0ac0*/  IADD3 R9, PT, PT, R13, -0x1, RZ ;  /* 0xffffffff0d097810 */ /* 0x000fc60007ffe0ff */
[----:B------:R-:W-:Y:S01]  /*0ad0*/  VIADD R7, R10, 0xffffffff ;  /* 0xffffffff0a077836 */ /* 0x000fe20000000000 */
[----:B------:R-:W-:-:S04]  /*0ae0*/  ISETP.GT.U32.AND P0, PT, R9, 0xfd, PT ;  /* 0x000000fd0900780c */ /* 0x000fc80003f04070 */
[----:B------:R-:W-:-:S13]  /*0af0*/  ISETP.GT.U32.OR P0, PT, R7, 0xfd, P0 ;  /* 0x000000fd0700780c */ /* 0x000fda0000704470 */
[----:B------:R-:W-:Y:S01]  /*0b00*/  @!P0 MOV R5, RZ ;  /* 0x000000ff00058202 */ /* 0x000fe20000000f00 */
        /* <DEDUP_REMOVED lines=20> */
[----:B------:R-:W-:Y:S01]  /*0c50*/  @P0 MOV R5, RZ ;  /* 0x000000ff00050202 */ /* 0x000fe20000000f00 */
[----:B------:R-:W-:Y:S02]  /*0c60*/  @!P0 IMAD.MOV.U32 R5, RZ, RZ, -0x40 ;  /* 0xffffffc0ff058424 */ /* 0x000fe400078e00ff */
[----:B------:R-:W-:Y:S01]  /*0c70*/  @!P0 FFMA R3, R3, 1.84467440737095516160e+19, RZ ;  /* 0x5f80000003038823 */ /* 0x000fe200000000ff */
[----:B------:R-:W-:Y:S02]  /*0c80*/  @!P1 FFMA R6, R0, 1.84467440737095516160e+19, RZ ;  /* 0x5f80000000069823 */ /* 0x000fe400000000ff */
[----:B------:R-:W-:-:S07]  /*0c90*/  @!P1 IADD3 R5, PT, PT, R5, 0x40, RZ ;  /* 0x0000004005059810 */ /* 0x000fce0007ffe0ff */
.L_x_48:
[----:B------:R-:W-:Y:S01]  /*0ca0*/  LEA R7, R13, 0xc0800000, 0x17 ;  /* 0xc08000000d077811 */ /* 0x000fe200078eb8ff */
[----:B------:R-:W-:Y:S04]  /*0cb0*/  BSSY.RECONVERGENT B2, `(.L_x_53) ;  /* 0x0000036000027945 */ /* 0x000fe80003800200 */
[----:B------:R-:W-:Y:S01]  /*0cc0*/  IMAD.IADD R7, R6, 0x1, -R7 ;  /* 0x0000000106077824 */ /* 0x000fe200078e0a07 */
[----:B------:R-:W-:-:S03]  /*0cd0*/  IADD3 R6, PT, PT, R10, -0x7f, RZ ;  /* 0xffffff810a067810 */ /* 0x000fc60007ffe0ff */
[----:B------:R-:W0:Y:S01]  /*0ce0*/  MUFU.RCP R8, R7 ;  /* 0x0000000700087308 */ /* 0x000e220000001000 */
[----:B------:R-:W-:Y:S01]  /*0cf0*/  FADD.FTZ R9, -R7, -RZ ;  /* 0x800000ff07097221 */ /* 0x000fe20000010100 */
[C---:B------:R-:W-:Y:S01]  /*0d00*/  IMAD R0, R6.reuse, -0x800000, R3 ;  /* 0xff80000006007824 */ /* 0x040fe200078e0203 */
[----:B------:R-:W-:-:S05]  /*0d10*/  IADD3 R6, PT, PT, R6, 0x7f, -R13 ;  /* 0x0000007f06067810 */ /* 0x000fca0007ffe80d */
[----:B------:R-:W-:Y:S02]  /*0d20*/  IMAD.IADD R6, R6, 0x1, R5 ;  /* 0x0000000106067824 */ /* 0x000fe400078e0205 */
        /* <DEDUP_REMOVED lines=8> */
[----:B------:R-:W-:-:S04]  /*0db0*/  LOP3.LUT R3, R3, 0xff, RZ, 0xc0, !PT ;  /* 0x000000ff03037812 */ /* 0x000fc800078ec0ff */
[----:B------:R-:W-:-:S05]  /*0dc0*/  IADD3 R7, PT, PT, R3, R6, RZ ;  /* 0x0000000603077210 */ /* 0x000fca0007ffe0ff */
        /* <DEDUP_REMOVED lines=10> */
[CCC-:B------:R-:W-:Y:S01]  /*0e70*/  FFMA.RZ R3, R10.reuse, R8.reuse, R11.reuse ;  /* 0x000000080a037223 */ /* 0x1c0fe2000000c00b */
[CCC-:B------:R-:W-:Y:S01]  /*0e80*/  FFMA.RM R6, R10.reuse, R8.reuse, R11.reuse ;  /* 0x000000080a067223 */ /* 0x1c0fe2000000400b */
[C---:B------:R-:W-:Y:S02]  /*0e90*/  ISETP.NE.AND P2, PT, R7.reuse, RZ, PT ;  /* 0x000000ff0700720c */ /* 0x040fe40003f45270 */
[----:B------:R-:W-:Y:S02]  /*0ea0*/  ISETP.NE.AND P1, PT, R7, RZ, PT ;  /* 0x000000ff0700720c */ /* 0x000fe40003f25270 */
[----:B------:R-:W-:Y:S01]  /*0eb0*/  LOP3.LUT R5, R3, 0x7fffff, RZ, 0xc0, !PT ;  /* 0x007fffff03057812 */ /* 0x000fe200078ec0ff */
[----:B------:R-:W-:Y:S01]  /*0ec0*/  FFMA.RP R3, R10, R8, R11 ;  /* 0x000000080a037223 */ /* 0x000fe2000000800b */
[----:B------:R-:W-:Y:S01]  /*0ed0*/  IADD3 R8, PT, PT, R7, 0x20, RZ ;  /* 0x0000002007087810 */ /* 0x000fe20007ffe0ff */
[----:B------:R-:W-:Y:S01]  /*0ee0*/  IMAD.MOV R7, RZ, RZ, -R7 ;  /* 0x000000ffff077224 */ /* 0x000fe200078e0a07 */
[----:B------:R-:W-:-:S02]  /*0ef0*/  LOP3.LUT R5, R5, 0x800000, RZ, 0xfc, !PT ;  /* 0x0080000005057812 */ /* 0x000fc400078efcff */
        /* <DEDUP_REMOVED lines=9> */
[----:B------:R-:W-:-:S04]  /*0f90*/  LOP3.LUT R3, R3, R6, RZ, 0xc0, !PT ;  /* 0x0000000603037212 */ /* 0x000fc800078ec0ff */
[----:B------:R-:W-:-:S04]  /*0fa0*/  IADD3 R3, PT, PT, R8, R3, RZ ;  /* 0x0000000308037210 */ /* 0x000fc80007ffe0ff */
[----:B------:R-:W-:Y:S01]  /*0fb0*/  LOP3.LUT R0, R3, R0, RZ, 0xfc, !PT ;  /* 0x0000000003007212 */ /* 0x000fe200078efcff */
[----:B------:R-:W-:Y:S06]  /*0fc0*/  BRA `(.L_x_56) ;  /* 0x0000000000107947 */ /* 0x000fec0003800000 */
.L_x_55:
[----:B------:R-:W-:-:S04]  /*0fd0*/  LOP3.LUT R0, R0, 0x80000000, RZ, 0xc0, !PT ;  /* 0x8000000000007812 */ /* 0x000fc800078ec0ff */
[----:B------:R-:W-:Y:S01]  /*0fe0*/  LOP3.LUT R0, R0, 0x7f800000, RZ, 0xfc, !PT ;  /* 0x7f80000000007812 */ /* 0x000fe200078efcff */
[----:B------:R-:W-:Y:S06]  /*0ff0*/  BRA `(.L_x_56) ;  /* 0x0000000000047947 */ /* 0x000fec0003800000 */
.L_x_54:
[----:B------:R-:W-:-:S07]  /*1000*/  IMAD R0, R6, 0x800000, R0 ;  /* 0x0080000006007824 */ /* 0x000fce00078e0200 */
.L_x_56:
[----:B------:R-:W-:Y:S05]  /*1010*/  BSYNC.RECONVERGENT B2 ;  /* 0x0000000000027941 */ /* 0x000fea0003800200 */
.L_x_53:
[----:B------:R-:W-:Y:S05]  /*1020*/  BRA `(.L_x_57) ;  /* 0x0000000000207947 */ /* 0x000fea0003800000 */
.L_x_52:
[----:B------:R-:W-:-:S04]  /*1030*/  LOP3.LUT R0, R6, 0x80000000, R3, 0x48, !PT ;  /* 0x8000000006007812 */ /* 0x000fc800078e4803 */
[----:B------:R-:W-:Y:S01]  /*1040*/  LOP3.LUT R0, R0, 0x7f800000, RZ, 0xfc, !PT ;  /* 0x7f80000000007812 */ /* 0x000fe200078efcff */
[----:B------:R-:W-:Y:S06]  /*1050*/  BRA `(.L_x_57) ;  /* 0x0000000000147947 */ /* 0x000fec0003800000 */
.L_x_51:
[----:B------:R-:W-:Y:S01]  /*1060*/  LOP3.LUT R0, R6, 0x80000000, R3, 0x48, !PT ;  /* 0x8000000006007812 */ /* 0x000fe200078e4803 */
[----:B------:R-:W-:Y:S06]  /*1070*/  BRA `(.L_x_57) ;  /* 0x00000000000c7947 */ /* 0x000fec0003800000 */
.L_x_50:
[----:B------:R-:W0:Y:S01]  /*1080*/  MUFU.RSQ R0, -QNAN ;  /* 0xffc0000000007908 */ /* 0x000e220000001400 */
[----:B------:R-:W-:Y:S05]  /*1090*/  BRA `(.L_x_57) ;  /* 0x0000000000047947 */ /* 0x000fea0003800000 */
.L_x_49:
[----:B------:R-:W-:-:S07]  /*10a0*/  FADD.FTZ R0, R3, R0 ;  /* 0x0000000003007221 */ /* 0x000fce0000010000 */
.L_x_57:
[----:B------:R-:W-:Y:S05]  /*10b0*/  BSYNC.RECONVERGENT B1 ;  /* 0x0000000000017941 */ /* 0x000fea0003800200 */
.L_x_47:
[----:B------:R-:W-:-:S04]  /*10c0*/  HFMA2 R5, -RZ, RZ, 0, 0 ;  /* 0x00000000ff057431 */ /* 0x000fc800000001ff */
[----:B0-----:R-:W-:Y:S05]  /*10d0*/  RET.REL.NODEC R4 `(_Z17compute_point_iouiiiPKiS0_Pf) ;  /* 0xffffffec04c87950 */ /* 0x001fea0003c3ffff */
.L_x_58:
        /* <DEDUP_REMOVED lines=10> */
.L_x_146:


//--------------------- .text._Z14get_pooled_idxiiiiPKiPiS1_S1_ --------------------------
	.section	.text._Z14get_pooled_idxiiiiPKiPiS1_S1_,"ax",@progbits
	.align	128
        .global         _Z14get_pooled_idxiiiiPKiPiS1_S1_
        .type           _Z14get_pooled_idxiiiiPKiPiS1_S1_,@function
        .size           _Z14get_pooled_idxiiiiPKiPiS1_S1_,(.L_x_151 - _Z14get_pooled_idxiiiiPKiPiS1_S1_)
        .other          _Z14get_pooled_idxiiiiPKiPiS1_S1_,@"STO_CUDA_ENTRY STV_DEFAULT"
_Z14get_pooled_idxiiiiPKiPiS1_S1_:
.text._Z14get_pooled_idxiiiiPKiPiS1_S1_:
[----:B------:R-:W-:Y:S01]  /*0000*/  LDC R1, c[0x0][0x37c] ;  /* 0x0000df00ff017b82 */ /* 0x000fe20000000800 */
[----:B------:R-:W0:Y:S07]  /*0010*/  S2R R0, SR_TID.X ;  /* 0x0000000000007919 */ /* 0x000e2e0000002100 */
[----:B------:R-:W0:Y:S01]  /*0020*/  S2UR UR4, SR_CTAID.X ;  /* 0x00000000000479c3 */ /* 0x000e220000002500 */
[----:B------:R-:W1:Y:S07]  /*0030*/  LDCU UR5, c[0x0][0x388] ;  /* 0x00007100ff0577ac */ /* 0x000e6e0008000800 */
[----:B------:R-:W0:Y:S01]  /*0040*/  LDC R13, c[0x0][0x360] ;  /* 0x0000d800ff0d7b82 */ /* 0x000e220000000800 */
[----:B-1----:R-:W-:-:S02]  /*0050*/  IMAD.U32 R8, RZ, RZ, UR5 ;  /* 0x00000005ff087e24 */ /* 0x002fc4000f8e00ff */
[----:B0-----:R-:W-:-:S05]  /*0060*/  IMAD R13, R13, UR4, R0 ;  /* 0x000000040d0d7c24 */ /* 0x001fca000f8e0200 */
[----:B------:R-:W-:-:S13]  /*0070*/  ISETP.GE.AND P0, PT, R13, R8, PT ;  /* 0x000000080d00720c */ /* 0x000fda0003f06270 */
[----:B------:R-:W-:Y:S05]  /*0080*/  @P0 EXIT ;  /* 0x000000000000094d */ /* 0x000fea0003800000 */
[----:B------:R-:W0:Y:S01]  /*0090*/  LDCU UR5, c[0x0][0x384] ;  /* 0x00007080ff0577ac */ /* 0x000e220008000800 */
[----:B------:R-:W1:Y:S01]  /*00a0*/  S2UR UR4, SR_CTAID.Y ;  /* 0x00000000000479c3 */ /* 0x000e620000002600 */
[----:B------:R-:W-:Y:S01]  /*00b0*/  HFMA2 R0, -RZ, RZ, 0, 0 ;  /* 0x00000000ff007431 */ /* 0x000fe200000001ff */
[----:B------:R-:W2:Y:S01]  /*00c0*/  LDCU.64 UR6, c[0x0][0x358] ;  /* 0x00006b00ff0677ac */ /* 0x000ea20008000a00 */
[----:B0-----:R-:W-:-:S09]  /*00d0*/  UISETP.GE.AND UP0, UPT, UR5, 0x1, UPT ;  /* 0x000000010500788c */ /* 0x001fd2000bf06270 */
[----:B-12---:R-:W-:Y:S05]  /*00e0*/  BRA.U !UP0, `(.L_x_59) ;  /* 0x0000000108747547 */ /* 0x006fea000b800000 */
[----:B------:R-:W0:Y:S01]  /*00f0*/  LDC R15, c[0x0][0x38c] ;  /* 0x0000e300ff0f7b82 */ /* 0x000e220000000800 */
[----:B------:R-:W-:Y:S01]  /*0100*/  BSSY.RECONVERGENT B0, `(.L_x_59) ;  /* 0x000001b000007945 */ /* 0x000fe20003800200 */
[----:B------:R-:W-:Y:S01]  /*0110*/  IMAD R9, R8, UR4, R13 ;  /* 0x0000000408097c24 */ /* 0x000fe2000f8e020d */
[----:B------:R-:W-:Y:S01]  /*0120*/  MOV R0, RZ ;  /* 0x000000ff00007202 */ /* 0x000fe20000000f00 */
[----:B------:R-:W-:Y:S01]  /*0130*/  IMAD.MOV.U32 R11, RZ, RZ, RZ ;  /* 0x000000ffff0b7224 */ /* 0x000fe200078e00ff */
[----:B------:R-:W1:Y:S03]  /*0140*/  LDCU UR5, c[0x0][0x388] ;  /* 0x00007100ff0577ac */ /* 0x000e660008000800 */
[----:B------:R-:W2:Y:S08]  /*0150*/  LDC R10, c[0x0][0x384] ;  /* 0x0000e100ff0a7b82 */ /* 0x000eb00000000800 */
[----:B------:R-:W3:Y:S08]  /*0160*/  LDC.64 R2, c[0x0][0x398] ;  /* 0x0000e600ff027b82 */ /* 0x000ef00000000a00 */
[----:B-1----:R-:W4:Y:S02]  /*0170*/  LDC.64 R4, c[0x0][0x390] ;  /* 0x0000e400ff047b82 */ /* 0x002f240000000a00 */
.L_x_63:
[----:B------:R-:W-:Y:S02]  /*0180*/  IMAD.U32 R8, RZ, RZ, UR5 ;  /* 0x00000005ff087e24 */ /* 0x000fe4000f8e00ff */
[----:B--2---:R-:W-:-:S04]  /*0190*/  IMAD R6, R10, UR4, R11 ;  /* 0x000000040a067c24 */ /* 0x004fc8000f8e020b */
[----:B------:R-:W-:-:S04]  /*01a0*/  IMAD R7, R6, R8, R13 ;  /* 0x0000000806077224 */ /* 0x000fc800078e020d */
[----:B----4-:R-:W-:-:S06]  /*01b0*/  IMAD.WIDE R6, R7, 0x4, R4 ;  /* 0x0000000407067825 */ /* 0x010fcc00078e0204 */
[----:B------:R-:W2:Y:S01]  /*01c0*/  LDG.E R6, desc[UR6][R6.64] ;  /* 0x0000000606067981 */ /* 0x000ea2000c1e1900 */
[----:B------:R-:W-:Y:S01]  /*01d0*/  BSSY.RELIABLE B1, `(.L_x_60) ;  /* 0x000000a000017945 */ /* 0x000fe20003800100 */
[----:B--2---:R-:W-:-:S13]  /*01e0*/  ISETP.NE.AND P0, PT, R6, RZ, PT ;  /* 0x000000ff0600720c */ /* 0x004fda0003f05270 */
[----:B------:R-:W-:Y:S05]  /*01f0*/  @!P0 BRA `(.L_x_61) ;  /* 0x00000000001c8947 */ /* 0x000fea0003800000 */
[----:B0-----:R-:W-:-:S13]  /*0200*/  ISETP.GE.AND P0, PT, R0, R15, PT ;  /* 0x0000000f0000720c */ /* 0x001fda0003f06270 */
[----:B------:R-:W-:Y:S05]  /*0210*/  @P0 BREAK.RELIABLE B1 ;  /* 0x0000000000010942 */ /* 0x000fea0003800100 */
[----:B------:R-:W-:Y:S05]  /*0220*/  @P0 BRA `(.L_x_62) ;  /* 0x0000000000200947 */ /* 0x000fea0003800000 */
[----:B------:R-:W-:Y:S01]  /*0230*/  IMAD R7, R9, R15, R0 ;  /* 0x0000000f09077224 */ /* 0x000fe200078e0200 */
[----:B------:R-:W-:-:S03]  /*0240*/  IADD3 R0, PT, PT, R0, 0x1, RZ ;  /* 0x0000000100007810 */ /* 0x000fc60007ffe0ff */
[----:B---3--:R-:W-:-:S05]  /*0250*/  IMAD.WIDE R6, R7, 0x4, R2 ;  /* 0x0000000407067825 */ /* 0x008fca00078e0202 */
[----:B------:R1:W-:Y:S02]  /*0260*/  STG.E desc[UR6][R6.64], R11 ;  /* 0x0000000b06007986 */ /* 0x0003e4000c101906 */
.L_x_61:
[----:B------:R-:W-:Y:S05]  /*0270*/  BSYNC.RELIABLE B1 ;  /* 0x0000000000017941 */ /* 0x000fea0003800100 */
.L_x_60:
[----:B-1----:R-:W-:-:S05]  /*0280*/  VIADD R11, R11, 0x1 ;  /* 0x000000010b0b7836 */ /* 0x002fca0000000000 */
[----:B------:R-:W-:-:S13]  /*0290*/  ISETP.NE.AND P0, PT, R11, R10, PT ;  /* 0x0000000a0b00720c */ /* 0x000fda0003f05270 */
[----:B------:R-:W-:Y:S05]  /*02a0*/  @P0 BRA `(.L_x_63) ;  /* 0xfffffffc00b40947 */ /* 0x000fea000383ffff */
.L_x_62:
[----:B------:R-:W-:Y:S05]  /*02b0*/  BSYNC.RECONVERGENT B0 ;  /* 0x0000000000007941 */ /* 0x000fea0003800200 */
.L_x_59:
[----:B------:R-:W-:-:S13]  /*02c0*/  ISETP.NE.AND P0, PT, R0, RZ, PT ;  /* 0x000000ff0000720c */ /* 0x000fda0003f05270 */
[----:B---3--:R-:W1:Y:S01]  /*02d0*/  @!P0 LDC.64 R2, c[0x0][0x3a0] ;  /* 0x0000e800ff028b82 */ /* 0x008e620000000a00 */
[----:B------:R-:W-:Y:S01]  /*02e0*/  @!P0 IMAD R7, R8, UR4, R13 ;  /* 0x0000000408078c24 */ /* 0x000fe2000f8e020d */
[----:B------:R-:W-:-:S03]  /*02f0*/  @!P0 MOV R5, 0x1 ;  /* 0x0000000100058802 */ /* 0x000fc60000000f00 */
[----:B-1----:R-:W-:-:S05]  /*0300*/  @!P0 IMAD.WIDE R2, R7, 0x4, R2 ;  /* 0x0000000407028825 */ /* 0x002fca00078e0202 */
[----:B------:R1:W-:Y:S01]  /*0310*/  @!P0 STG.E desc[UR6][R2.64], R5 ;  /* 0x0000000502008986 */ /* 0x0003e2000c101906 */
[----:B------:R-:W-:Y:S05]  /*0320*/  @!P0 EXIT ;  /* 0x000000000000894d */ /* 0x000fea0003800000 */
[----:B------:R-:W2:Y:S02]  /*0330*/  LDCU UR5, c[0x0][0x38c] ;  /* 0x00007180ff0577ac */ /* 0x000ea40008000800 */
[----:B--2---:R-:W-:-:S05]  /*0340*/  IMAD.U32 R17, RZ, RZ, UR5 ;  /* 0x00000005ff117e24 */ /* 0x004fca000f8e00ff */
[----:B------:R-:W-:-:S13]  /*0350*/  ISETP.GE.AND P0, PT, R0, R17, PT ;  /* 0x000000110000720c */ /* 0x000fda0003f06270 */
[----:B------:R-:W-:Y:S05]  /*0360*/  @P0 EXIT ;  /* 0x000000000000094d */ /* 0x000fea0003800000 */
[----:B-1----:R-:W-:Y:S01]  /*0370*/  IADD3 R2, PT, PT, -R0, R17, RZ ;  /* 0x0000001100027210 */ /* 0x002fe20007ffe1ff */
[----:B------:R-:W-:Y:S01]  /*0380*/  IMAD R13, R8, UR4, R13 ;  /* 0x00000004080d7c24 */ /* 0x000fe2000f8e020d */
[----:B------:R-:W1:Y:S01]  /*0390*/  LDCU UR4, c[0x0][0x38c] ;  /* 0x00007180ff0477ac */ /* 0x000e620008000800 */
[----:B------:R-:W-:Y:S01]  /*03a0*/  BSSY.RECONVERGENT B0, `(.L_x_64) ;  /* 0x000002c000007945 */ /* 0x000fe20003800200 */
[----:B------:R-:W-:Y:S01]  /*03b0*/  LOP3.LUT P0, R14, R2, 0x3, RZ, 0xc0, !PT ;  /* 0x00000003020e7812 */ /* 0x000fe2000780c0ff */
[----:B------:R-:W-:-:S12]  /*03c0*/  IMAD.MOV.U32 R12, RZ, RZ, R0 ;  /* 0x000000ffff0c7224 */ /* 0x000fd800078e0000 */
[----:B------:R-:W-:Y:S05]  /*03d0*/  @!P0 BRA `(.L_x_65) ;  /* 0x0000000000a08947 */ /* 0x000fea0003800000 */
[-C--:B------:R-:W-:Y:S01]  /*03e0*/  IABS R6, R0.reuse ;  /* 0x0000000000067213 */ /* 0x080fe20000000000 */
[----:B------:R-:W2:Y:S01]  /*03f0*/  LDC.64 R2, c[0x0][0x398] ;  /* 0x0000e600ff027b82 */ /* 0x000ea20000000a00 */
[----:B------:R-:W-:Y:S02]  /*0400*/  MOV R8, RZ ;  /* 0x000000ff00087202 */ /* 0x000fe40000000f00 */
[----:B------:R-:W3:Y:S01]  /*0410*/  I2F.RP R10, R6 ;  /* 0x00000006000a7306 */ /* 0x000ee20000209400 */
[----:B------:R-:W-:-:S04]  /*0420*/  MOV R12, R0 ;  /* 0x00000000000c7202 */ /* 0x000fc80000000f00 */
[----:B------:R-:W4:Y:S03]  /*0430*/  LDC.64 R4, c[0x0][0x3a8] ;  /* 0x0000ea00ff047b82 */ /* 0x000f260000000a00 */
[----:B---3--:R-:W3:Y:S02]  /*0440*/  MUFU.RCP R10, R10 ;  /* 0x0000000a000a7308 */ /* 0x008ee40000001000 */
[----:B---3--:R-:W-:-:S06]  /*0450*/  IADD3 R11, PT, PT, R10, 0xffffffe, RZ ;  /* 0x0ffffffe0a0b7810 */ /* 0x008fcc0007ffe0ff */
[----:B------:R-:W3:Y:S02]  /*0460*/  F2I.FTZ.U32.TRUNC.NTZ R9, R11 ;  /* 0x0000000b00097305 */ /* 0x000ee4000021f000 */
[----:B---3--:R-:W-:-:S04]  /*0470*/  IMAD.MOV R7, RZ, RZ, -R9 ;  /* 0x000000ffff077224 */ /* 0x008fc800078e0a09 */
[----:B------:R-:W-:-:S04]  /*0480*/  IMAD R7, R7, R6, RZ ;  /* 0x0000000607077224 */ /* 0x000fc800078e02ff */
[----:B------:R-:W-:-:S04]  /*0490*/  IMAD.HI.U32 R8, R9, R7, R8 ;  /* 0x0000000709087227 */ /* 0x000fc800078e0008 */
[----:B------:R-:W-:Y:S02]  /*04a0*/  IMAD R7, R13, R17, R0 ;  /* 0x000000110d077224 */ /* 0x000fe400078e0200 */
[----:B--2-4-:R-:W-:-:S07]  /*04b0*/  IMAD.MOV R9, RZ, RZ, -R14 ;  /* 0x000000ffff097224 */ /* 0x014fce00078e0a0e */
.L_x_66:
[----:B------:R-:W-:Y:S02]  /*04c0*/  IABS R10, R0 ;  /* 0x00000000000a7213 */ /* 0x000fe40000000000 */
[----:B--2---:R-:W-:Y:S02]  /*04d0*/  IABS R11, R12 ;  /* 0x0000000c000b7213 */ /* 0x004fe40000000000 */
[----:B------:R-:W-:Y:S01]  /*04e0*/  ISETP.GE.AND P1, PT, R12, RZ, PT ;  /* 0x000000ff0c00720c */ /* 0x000fe20003f26270 */
[----:B------:R-:W-:Y:S01]  /*04f0*/  IMAD.MOV R14, RZ, RZ, -R10 ;  /* 0x000000ffff0e7224 */ /* 0x000fe200078e0a0a */
[----:B-1----:R-:W-:Y:S01]  /*0500*/  MOV R17, UR4 ;  /* 0x0000000400117c02 */ /* 0x002fe20008000f00 */
[----:B------:R-:W-:-:S04]  /*0510*/  IMAD.HI.U32 R10, R8, R11, RZ ;  /* 0x0000000b080a7227 */ /* 0x000fc800078e00ff */
[----:B------:R-:W-:Y:S01]  /*0520*/  IMAD R11, R10, R14, R11 ;  /* 0x0000000e0a0b7224 */ /* 0x000fe200078e020b */
[----:B------:R-:W-:-:S04]  /*0530*/  IABS R10, R0 ;  /* 0x00000000000a7213 */ /* 0x000fc80000000000 */
[----:B------:R-:W-:-:S13]  /*0540*/  ISETP.GT.U32.AND P0, PT, R6, R11, PT ;  /* 0x0000000b0600720c */ /* 0x000fda0003f04070 */
[----:B------:R-:W-:-:S04]  /*0550*/  @!P0 IADD3 R11, PT, PT, R11, -R10, RZ ;  /* 0x8000000a0b0b8210 */ /* 0x000fc80007ffe0ff */
[----:B------:R-:W-:-:S13]  /*0560*/  ISETP.GT.U32.AND P0, PT, R6, R11, PT ;  /* 0x0000000b0600720c */ /* 0x000fda0003f04070 */
[----:B------:R-:W-:-:S04]  /*0570*/  @!P0 IMAD.IADD R11, R11, 0x1, -R10 ;  /* 0x000000010b0b8824 */ /* 0x000fc800078e0a0a */
[----:B------:R-:W-:-:S04]  /*0580*/  @!P1 IMAD.MOV R11, RZ, RZ, -R11 ;  /* 0x000000ffff0b9224 */ /* 0x000fc800078e0a0b */
[----:B------:R-:W-:-:S04]  /*0590*/  IMAD R11, R13, R17, R11 ;  /* 0x000000110d0b7224 */ /* 0x000fc800078e020b */
[----:B------:R-:W-:-:S06]  /*05a0*/  IMAD.WIDE R10, R11, 0x4, R2 ;  /* 0x000000040b0a7825 */ /* 0x000fcc00078e0202 */
[----:B------:R-:W2:Y:S01]  /*05b0*/  LDG.E R11, desc[UR6][R10.64] ;  /* 0x000000060a0b7981 */ /* 0x000ea2000c1e1900 */
[----:B------:R-:W-:Y:S02]  /*05c0*/  HFMA2 R21, -RZ, RZ, 0, 5.9604644775390625e-08 ;  /* 0x00000001ff157431 */ /* 0x000fe400000001ff */
[----:B------:R-:W-:Y:S01]  /*05d0*/  IMAD.WIDE R18, R7, 0x4, R2 ;  /* 0x0000000407127825 */ /* 0x000fe200078e0202 */
[----:B------:R-:W-:-:S03]  /*05e0*/  IADD3 R12, PT, PT, R12, 0x1, RZ ;  /* 0x000000010c0c7810 */ /* 0x000fc60007ffe0ff */
[----:B0-----:R-:W-:-:S04]  /*05f0*/  IMAD.WIDE R14, R7, 0x4, R4 ;  /* 0x00000004070e7825 */ /* 0x001fc800078e0204 */
[----:B------:R-:W-:Y:S02]  /*0600*/  VIADD R9, R9, 0x1 ;  /* 0x0000000109097836 */ /* 0x000fe40000000000 */
[----:B------:R-:W-:-:S03]  /*0610*/  VIADD R7, R7, 0x1 ;  /* 0x0000000107077836 */ /* 0x000fc60000000000 */
[----:B------:R-:W-:Y:S01]  /*0620*/  ISETP.NE.AND P0, PT, R9, RZ, PT ;  /* 0x000000ff0900720c */ /* 0x000fe20003f05270 */
[----:B--2---:R2:W-:Y:S04]  /*0630*/  STG.E desc[UR6][R18.64], R11 ;  /* 0x0000000b12007986 */ /* 0x0045e8000c101906 */
[----:B------:R2:W-:Y:S08]  /*0640*/  STG.E desc[UR6][R14.64], R21 ;  /* 0x000000150e007986 */ /* 0x0005f0000c101906 */
[----:B------:R-:W-:Y:S05]  /*0650*/  @P0 BRA `(.L_x_66) ;  /* 0xfffffffc00980947 */ /* 0x000fea000383ffff */
.L_x_65:
[----:B-1----:R-:W-:Y:S05]  /*0660*/  BSYNC.RECONVERGENT B0 ;  /* 0x0000000000007941 */ /* 0x002fea0003800200 */
.L_x_64:
[----:B------:R-:W-:-:S04]  /*0670*/  IADD3 R2, PT, PT, R0, -R17, RZ ;  /* 0x8000001100027210 */ /* 0x000fc80007ffe0ff */
[----:B------:R-:W-:-:S13]  /*0680*/  ISETP.GT.U32.AND P0, PT, R2, -0x4, PT ;  /* 0xfffffffc0200780c */ /* 0x000fda0003f04070 */
[----:B------:R-:W-:Y:S05]  /*0690*/  @P0 EXIT ;  /* 0x000000000000094d */ /* 0x000fea0003800000 */
[-C--:B--2---:R-:W-:Y:S01]  /*06a0*/  IABS R14, R0.reuse ;  /* 0x00000000000e7213 */ /* 0x084fe20000000000 */
[----:B------:R-:W1:Y:S01]  /*06b0*/  LDC.64 R2, c[0x0][0x398] ;  /* 0x0000e600ff027b82 */ /* 0x000e620000000a00 */
[----:B------:R-:W-:Y:S01]  /*06c0*/  ISETP.NE.AND P0, PT, R0, RZ, PT ;  /* 0x000000ff0000720c */ /* 0x000fe20003f05270 */
[----:B------:R-:W-:Y:S01]  /*06d0*/  IMAD R17, R13, R17, R12 ;  /* 0x000000110d117224 */ /* 0x000fe200078e020c */
[----:B------:R-:W2:Y:S01]  /*06e0*/  I2F.RP R8, R14 ;  /* 0x0000000e00087306 */ /* 0x000ea20000209400 */
[----:B------:R-:W-:Y:S01]  /*06f0*/  LOP3.LUT R16, RZ, R0, RZ, 0x33, !PT ;  /* 0x00000000ff107212 */ /* 0x000fe200078e33ff */
[----:B------:R-:W3:Y:S03]  /*0700*/  LDCU UR4, c[0x0][0x38c] ;  /* 0x00007180ff0477ac */ /* 0x000ee60008000800 */
[----:B------:R-:W4:Y:S03]  /*0710*/  LDC.64 R4, c[0x0][0x3a8] ;  /* 0x0000ea00ff047b82 */ /* 0x000f260000000a00 */
[----:B--2---:R-:W2:Y:S02]  /*0720*/  MUFU.RCP R8, R8 ;  /* 0x0000000800087308 */ /* 0x004ea40000001000 */
[----:B--2---:R-:W-:-:S06]  /*0730*/  VIADD R6, R8, 0xffffffe ;  /* 0x0ffffffe08067836 */ /* 0x004fcc0000000000 */
[----:B------:R2:W0:Y:S02]  /*0740*/  F2I.FTZ.U32.TRUNC.NTZ R7, R6 ;  /* 0x0000000600077305 */ /* 0x000424000021f000 */
[----:B--2---:R-:W-:Y:S01]  /*0750*/  IMAD.MOV.U32 R6, RZ, RZ, RZ ;  /* 0x000000ffff067224 */ /* 0x004fe200078e00ff */
[----:B0-----:R-:W-:-:S05]  /*0760*/  IADD3 R15, PT, PT, RZ, -R7, RZ ;  /* 0x80000007ff0f7210 */ /* 0x001fca0007ffe0ff */
[----:B------:R-:W-:-:S04]  /*0770*/  IMAD R15, R15, R14, RZ ;  /* 0x0000000e0f0f7224 */ /* 0x000fc800078e02ff */
[----:B-1-34-:R-:W-:-:S07]  /*0780*/  IMAD.HI.U32 R15, R7, R15, R6 ;  /* 0x0000000f070f7227 */ /* 0x01afce00078e0006 */
.L_x_67:
[----:B0-----:R-:W-:Y:S02]  /*0790*/  IABS R6, R0 ;  /* 0x0000000000067213 */ /* 0x001fe40000000000 */
[----:B------:R-:W-:Y:S02]  /*07a0*/  IABS R8, R12 ;  /* 0x0000000c00087213 */ /* 0x000fe40000000000 */
[----:B------:R-:W-:Y:S02]  /*07b0*/  IADD3 R19, PT, PT, RZ, -R6, RZ ;  /* 0x80000006ff137210 */ /* 0x000fe40007ffe0ff */
[----:B------:R-:W-:Y:S01]  /*07c0*/  IABS R18, R0 ;  /* 0x0000000000127213 */ /* 0x000fe20000000000 */
[----:B------:R-:W-:Y:S01]  /*07d0*/  IMAD.HI.U32 R6, R15, R8, RZ ;  /* 0x000000080f067227 */ /* 0x000fe200078e00ff */
[----:B------:R-:W-:Y:S02]  /*07e0*/  ISETP.GE.AND P2, PT, R12, RZ, PT ;  /* 0x000000ff0c00720c */ /* 0x000fe40003f46270 */
[----:B------:R-:W-:Y:S01]  /*07f0*/  LOP3.LUT R20, RZ, R0, RZ, 0x33, !PT ;  /* 0x00000000ff147212 */ /* 0x000fe200078e33ff */
[----:B------:R-:W-:-:S05]  /*0800*/  IMAD R7, R6, R19, R8 ;  /* 0x0000001306077224 */ /* 0x000fca00078e0208 */
[----:B------:R-:W-:-:S13]  /*0810*/  ISETP.GT.U32.AND P1, PT, R14, R7, PT ;  /* 0x000000070e00720c */ /* 0x000fda0003f24070 */
[----:B------:R-:W-:-:S05]  /*0820*/  @!P1 IMAD.IADD R7, R7, 0x1, -R18 ;  /* 0x0000000107079824 */ /* 0x000fca00078e0a12 */
[----:B------:R-:W-:-:S13]  /*0830*/  ISETP.GT.U32.AND P1, PT, R14, R7, PT ;  /* 0x000000070e00720c */ /* 0x000fda0003f24070 */
[----:B------:R-:W-:Y:S02]  /*0840*/  @!P1 IADD3 R7, PT, PT, R7, -R18, RZ ;  /* 0x8000001207079210 */ /* 0x000fe40007ffe0ff */
[----:B------:R-:W-:-:S03]  /*0850*/  ISETP.NE.AND P1, PT, R0, RZ, PT ;  /* 0x000000ff0000720c */ /* 0x000fc60003f25270 */
[----:B------:R-:W-:-:S05]  /*0860*/  @!P2 IMAD.MOV R7, RZ, RZ, -R7 ;  /* 0x000000ffff07a224 */ /* 0x000fca00078e0a07 */
[----:B------:R-:W-:-:S05]  /*0870*/  SEL R6, R20, R7, !P1 ;  /* 0x0000000714067207 */ /* 0x000fca0004800000 */
[----:B------:R-:W-:-:S04]  /*0880*/  IMAD R9, R13, UR4, R6 ;  /* 0x000000040d097c24 */ /* 0x000fc8000f8e0206 */
[----:B------:R-:W-:-:S05]  /*0890*/  IMAD.WIDE R8, R9, 0x4, R2 ;  /* 0x0000000409087825 */ /* 0x000fca00078e0202 */
[----:B------:R0:W2:Y:S01]  /*08a0*/  LDG.E R23, desc[UR6][R8.64] ;  /* 0x0000000608177981 */ /* 0x0000a2000c1e1900 */
[----:B------:R-:W1:Y:S01]  /*08b0*/  I2F.RP R11, R18 ;  /* 0x00000012000b7306 */ /* 0x000e620000209400 */
[----:B------:R-:W-:Y:S01]  /*08c0*/  IMAD.MOV.U32 R6, RZ, RZ, RZ ;  /* 0x000000ffff067224 */ /* 0x000fe200078e00ff */
[----:B------:R-:W-:Y:S01]  /*08d0*/  IADD3 R10, PT, PT, R12, 0x1, RZ ;  /* 0x000000010c0a7810 */ /* 0x000fe20007ffe0ff */
[----:B------:R-:W-:-:S03]  /*08e0*/  IMAD.MOV.U32 R25, RZ, RZ, 0x1 ;  /* 0x00000001ff197424 */ /* 0x000fc600078e00ff */
[----:B------:R-:W-:Y:S02]  /*08f0*/  ISETP.GE.AND P3, PT, R10, RZ, PT ;  /* 0x000000ff0a00720c */ /* 0x000fe40003f66270 */
[----:B0-----:R-:W-:Y:S01]  /*0900*/  IABS R8, R10 ;  /* 0x0000000a00087213 */ /* 0x001fe20000000000 */
[----:B-1----:R-:W0:Y:S02]  /*0910*/  MUFU.RCP R11, R11 ;  /* 0x0000000b000b7308 */ /* 0x002e240000001000 */
[----:B0-----:R-:W-:-:S06]  /*0920*/  IADD3 R22, PT, PT, R11, 0xffffffe, RZ ;  /* 0x0ffffffe0b167810 */ /* 0x001fcc0007ffe0ff */
[----:B------:R-:W0:Y:S02]  /*0930*/  F2I.FTZ.U32.TRUNC.NTZ R7, R22 ;  /* 0x0000001600077305 */ /* 0x000e24000021f000 */
[----:B0-----:R-:W-:-:S04]  /*0940*/  IMAD.MOV R21, RZ, RZ, -R7 ;  /* 0x000000ffff157224 */ /* 0x001fc800078e0a07 */
[----:B------:R-:W-:-:S04]  /*0950*/  IMAD R21, R21, R18, RZ ;  /* 0x0000001215157224 */ /* 0x000fc800078e02ff */
[----:B------:R-:W-:-:S06]  /*0960*/  IMAD.HI.U32 R21, R7, R21, R6 ;  /* 0x0000001507157227 */ /* 0x000fcc00078e0006 */
[----:B------:R-:W-:-:S04]  /*0970*/  IMAD.HI.U32 R6, R21, R8, RZ ;  /* 0x0000000815067227 */ /* 0x000fc800078e00ff */
[----:B------:R-:W-:Y:S02]  /*0980*/  IMAD R7, R6, R19, R8 ;  /* 0x0000001306077224 */ /* 0x000fe400078e0208 */
[----:B------:R-:W-:-:S03]  /*0990*/  IMAD.WIDE R8, R17, 0x4, R4 ;  /* 0x0000000411087825 */ /* 0x000fc600078e0204 */
[----:B------:R-:W-:-:S13]  /*09a0*/  ISETP.GT.U32.AND P2, PT, R18, R7, PT ;  /* 0x000000071200720c */ /* 0x000fda0003f44070 */
[----:B------:R-:W-:-:S04]  /*09b0*/  @!P2 IADD3 R7, PT, PT, R7, -R18, RZ ;  /* 0x800000120707a210 */ /* 0x000fc80007ffe0ff */
[----:B------:R-:W-:-:S13]  /*09c0*/  ISETP.GT.U32.AND P2, PT, R18, R7, PT ;  /* 0x000000071200720c */ /* 0x000fda0003f44070 */
[----:B------:R-:W-:-:S05]  /*09d0*/  @!P2 IMAD.IADD R7, R7, 0x1, -R18 ;  /* 0x000000010707a824 */ /* 0x000fca00078e0a12 */
[----:B------:R-:W-:-:S04]  /*09e0*/  @!P3 IADD3 R7, PT, PT, -R7, RZ, RZ ;  /* 0x000000ff0707b210 */ /* 0x000fc80007ffe1ff */
[----:B------:R-:W-:-:S05]  /*09f0*/  SEL R6, R20, R7, !P1 ;  /* 0x0000000714067207 */ /* 0x000fca0004800000 */
[----:B------:R-:W-:Y:S02]  /*0a00*/  IMAD R11, R13, UR4, R6 ;  /* 0x000000040d0b7c24 */ /* 0x000fe4000f8e0206 */
[----:B------:R-:W-:-:S04]  /*0a10*/  IMAD.WIDE R6, R17, 0x4, R2 ;  /* 0x0000000411067825 */ /* 0x000fc800078e0202 */
[----:B------:R-:W-:Y:S01]  /*0a20*/  IMAD.WIDE R10, R11, 0x4, R2 ;  /* 0x000000040b0a7825 */ /* 0x000fe200078e0202 */
[----:B--2---:R0:W-:Y:S04]  /*0a30*/  STG.E desc[UR6][R6.64], R23 ;  /* 0x0000001706007986 */ /* 0x0041e8000c101906 */
[----:B------:R0:W-:Y:S04]  /*0a40*/  STG.E desc[UR6][R8.64], R25 ;  /* 0x0000001908007986 */ /* 0x0001e8000c101906 */
[----:B------:R1:W2:Y:S01]  /*0a50*/  LDG.E R27, desc[UR6][R10.64] ;  /* 0x000000060a1b7981 */ /* 0x0002a2000c1e1900 */
[----:B------:R-:W-:-:S04]  /*0a60*/  IADD3 R22, PT, PT, R12, 0x2, RZ ;  /* 0x000000020c167810 */ /* 0x000fc80007ffe0ff */
[----:B------:R-:W-:Y:S02]  /*0a70*/  IABS R26, R22 ;  /* 0x00000016001a7213 */ /* 0x000fe40000000000 */
[----:B------:R-:W-:-:S03]  /*0a80*/  ISETP.GE.AND P3, PT, R22, RZ, PT ;  /* 0x000000ff1600720c */ /* 0x000fc60003f66270 */
[----:B------:R-:W-:-:S04]  /*0a90*/  IMAD.HI.U32 R24, R21, R26, RZ ;  /* 0x0000001a15187227 */ /* 0x000fc800078e00ff */
[----:B------:R-:W-:-:S05]  /*0aa0*/  IMAD R29, R24, R19, R26 ;  /* 0x00000013181d7224 */ /* 0x000fca00078e021a */
[----:B------:R-:W-:-:S13]  /*0ab0*/  ISETP.GT.U32.AND P2, PT, R18, R29, PT ;  /* 0x0000001d1200720c */ /* 0x000fda0003f44070 */
[----:B------:R-:W-:-:S05]  /*0ac0*/  @!P2 IMAD.IADD R29, R29, 0x1, -R18 ;  /* 0x000000011d1da824 */ /* 0x000fca00078e0a12 */
[----:B------:R-:W-:-:S13]  /*0ad0*/  ISETP.GT.U32.AND P2, PT, R18, R29, PT ;  /* 0x0000001d1200720c */ /* 0x000fda0003f44070 */
[----:B------:R-:W-:-:S05]  /*0ae0*/  @!P2 IADD3 R29, PT, PT, R29, -R18, RZ ;  /* 0x800000121d1da210 */ /* 0x000fca0007ffe0ff */
[----:B------:R-:W-:-:S05]  /*0af0*/  @!P3 IMAD.MOV R29, RZ, RZ, -R29 ;  /* 0x000000ffff1db224 */ /* 0x000fca00078e0a1d */
[----:B------:R-:W-:-:S05]  /*0b00*/  SEL R20, R20, R29, !P1 ;  /* 0x0000001d14147207 */ /* 0x000fca0004800000 */
[----:B-1----:R-:W-:-:S04]  /*0b10*/  IMAD R11, R13, UR4, R20 ;  /* 0x000000040d0b7c24 */ /* 0x002fc8000f8e0214 */
[----:B------:R-:W-:Y:S01]  /*0b20*/  IMAD.WIDE R10, R11, 0x4, R2 ;  /* 0x000000040b0a7825 */ /* 0x000fe200078e0202 */
[----:B------:R-:W-:Y:S01]  /*0b30*/  IADD3 R20, PT, PT, R12, 0x3, RZ ;  /* 0x000000030c147810 */ /* 0x000fe20007ffe0ff */
[----:B--2---:R0:W-:Y:S04]  /*0b40*/  STG.E desc[UR6][R6.64+0x4], R27 ;  /* 0x0000041b06007986 */ /* 0x0041e8000c101906 */
[----:B------:R0:W-:Y:S04]  /*0b50*/  STG.E desc[UR6][R8.64+0x4], R25 ;  /* 0x0000041908007986 */ /* 0x0001e8000c101906 */
[----:B------:R1:W2:Y:S01]  /*0b60*/  LDG.E R11, desc[UR6][R10.64] ;  /* 0x000000060a0b7981 */ /* 0x0002a2000c1e1900 */
[----:B------:R-:W-:-:S02]  /*0b70*/  IABS R24, R20 ;  /* 0x0000001400187213 */ /* 0x000fc40000000000 */
        /* <DEDUP_REMOVED lines=8> */
[----:B-1----:R-:W-:-:S05]  /*0c00*/  SEL R10, R16, R19, !P0 ;  /* 0x00000013100a7207 */ /* 0x002fca0004000000 */
[----:B------:R-:W-:-:S04]  /*0c10*/  IMAD R19, R13, UR4, R10 ;  /* 0x000000040d137c24 */ /* 0x000fc8000f8e020a */
[----:B------:R-:W-:Y:S01]  /*0c20*/  IMAD.WIDE R18, R19, 0x4, R2 ;  /* 0x0000000413127825 */ /* 0x000fe200078e0202 */
[----:B--2---:R0:W-:Y:S04]  /*0c30*/  STG.E desc[UR6][R6.64+0x8], R11 ;  /* 0x0000080b06007986 */ /* 0x0041e8000c101906 */
[----:B------:R0:W-:Y:S04]  /*0c40*/  STG.E desc[UR6][R8.64+0x8], R25 ;  /* 0x0000081908007986 */ /* 0x0001e8000c101906 */
[----:B------:R-:W2:Y:S01]  /*0c50*/  LDG.E R19, desc[UR6][R18.64] ;  /* 0x0000000612137981 */ /* 0x000ea2000c1e1900 */
[----:B------:R-:W-:Y:S01]  /*0c60*/  IADD3 R12, PT, PT, R12, 0x4, RZ ;  /* 0x000000040c0c7810 */ /* 0x000fe20007ffe0ff */
[----:B------:R-:W-:-:S03]  /*0c70*/  VIADD R17, R17, 0x4 ;  /* 0x0000000411117836 */ /* 0x000fc60000000000 */
[----:B------:R-:W-:Y:S01]  /*0c80*/  ISETP.NE.AND P1, PT, R12, UR4, PT ;  /* 0x000000040c007c0c */ /* 0x000fe2000bf25270 */
[----:B--2---:R0:W-:Y:S04]  /*0c90*/  STG.E desc[UR6][R6.64+0xc], R19 ;  /* 0x00000c1306007986 */ /* 0x0041e8000c101906 */
[----:B------:R0:W-:Y:S08]  /*0ca0*/  STG.E desc[UR6][R8.64+0xc], R25 ;  /* 0x00000c1908007986 */ /* 0x0001f0000c101906 */
[----:B------:R-:W-:Y:S05]  /*0cb0*/  @P1 BRA `(.L_x_67) ;  /* 0xfffffff800b41947 */ /* 0x000fea000383ffff */
[----:B------:R-:W-:Y:S05]  /*0cc0*/  EXIT ;  /* 0x000000000000794d */ /* 0x000fea0003800000 */
.L_x_68:
        /* <DEDUP_REMOVED lines=11> */
.L_x_151:


//--------------------- .text._Z21assign_pts_to_box3dv2iiPKfS0_Pc --------------------------
	.section	.text._Z21assign_pts_to_box3dv2iiPKfS0_Pc,"ax",@progbits
	.align	128
        .global         _Z21assign_pts_to_box3dv2iiPKfS0_Pc
        .type           _Z21assign_pts_to_box3dv2iiPKfS0_Pc,@function
        .size           _Z21assign_pts_to_box3dv2iiPKfS0_Pc,(.L_x_152 - _Z21assign_pts_to_box3dv2iiPKfS0_Pc)
        .other          _Z21assign_pts_to_box3dv2iiPKfS0_Pc,@"STO_CUDA_ENTRY STV_DEFAULT"
_Z21assign_pts_to_box3dv2iiPKfS0_Pc:
.text._Z21assign_pts_to_box3dv2iiPKfS0_Pc:
[----:B------:R-:W0:Y:S01]  /*0000*/  LDC R1, c[0x0][0x37c] ;  /* 0x0000df00ff017b82 */ /* 0x000e220000000800 */
[----:B------:R-:W1:Y:S07]  /*0010*/  S2R R0, SR_TID.X ;  /* 0x0000000000007919 */ /* 0x000e6e0000002100 */
[----:B------:R-:W1:Y:S01]  /*0020*/  S2UR UR4, SR_CTAID.X ;  /* 0x00000000000479c3 */ /* 0x000e620000002500 */
[----:B------:R-:W2:Y:S01]  /*0030*/  LDCU UR6, c[0x0][0x384] ;  /* 0x00007080ff0677ac */ /* 0x000ea20008000800 */
[----:B------:R-:W-:Y:S01]  /*0040*/  BSSY.RECONVERGENT B6, `(.L_x_69) ;  /* 0x000001a000067945 */ /* 0x000fe20003800200 */
[----:B------:R-:W3:Y:S01]  /*0050*/  S2R R3, SR_TID.Y ;  /* 0x0000000000037919 */ /* 0x000ee20000002200 */
[----:B0-----:R-:W-:-:S04]  /*0060*/  VIADD R1, R1, 0xffffffe0 ;  /* 0xffffffe001017836 */ /* 0x001fc80000000000 */
[----:B------:R-:W1:Y:S08]  /*0070*/  LDC R17, c[0x0][0x360] ;  /* 0x0000d800ff117b82 */ /* 0x000e700000000800 */
[----:B------:R-:W3:Y:S08]  /*0080*/  S2UR UR5, SR_CTAID.Y ;  /* 0x00000000000579c3 */ /* 0x000ef00000002600 */
[----:B------:R-:W3:Y:S01]  /*0090*/  LDC R16, c[0x0][0x364] ;  /* 0x0000d900ff107b82 */ /* 0x000ee20000000800 */
[----:B-1----:R-:W-:-:S05]  /*00a0*/  IMAD R17, R17, UR4, R0 ;  /* 0x0000000411117c24 */ /* 0x002fca000f8e0200 */
[----:B--2---:R-:W-:Y:S01]  /*00b0*/  ISETP.GE.AND P0, PT, R17, UR6, PT ;  /* 0x0000000611007c0c */ /* 0x004fe2000bf06270 */
[----:B---3--:R-:W-:-:S12]  /*00c0*/  IMAD R16, R16, UR5, R3 ;  /* 0x0000000510107c24 */ /* 0x008fd8000f8e0203 */
[----:B------:R-:W-:Y:S05]  /*00d0*/  @!P0 BRA `(.L_x_70) ;  /* 0x0000000000408947 */ /* 0x000fea0003800000 */
[----:B------:R-:W-:Y:S01]  /*00e0*/  MOV R2, 0x20 ;  /* 0x0000002000027802 */ /* 0x000fe20000000f00 */
[----:B------:R-:W0:Y:S01]  /*00f0*/  LDCU.64 UR4, c[0x4][0x8] ;  /* 0x01000100ff0477ac */ /* 0x000e220008000a00 */
[----:B------:R-:W-:Y:S02]  /*0100*/  IMAD.MOV.U32 R8, RZ, RZ, 0xa0 ;  /* 0x000000a0ff087424 */ /* 0x000fe400078e00ff */
[----:B------:R-:W-:Y:S01]  /*0110*/  IMAD.MOV.U32 R12, RZ, RZ, 0x1 ;  /* 0x00000001ff0c7424 */ /* 0x000fe200078e00ff */
[----:B------:R-:W1:Y:S01]  /*0120*/  LDCU.64 UR6, c[0x4][0x10] ;  /* 0x01000200ff0677ac */ /* 0x000e620008000a00 */
[----:B------:R-:W2:Y:S01]  /*0130*/  LDC.64 R2, c[0x4][R2] ;  /* 0x0100000002027b82 */ /* 0x000ea20000000a00 */
[----:B------:R-:W-:Y:S01]  /*0140*/  IMAD.MOV.U32 R13, RZ, RZ, RZ ;  /* 0x000000ffff0d7224 */ /* 0x000fe200078e00ff */
[----:B------:R-:W3:Y:S01]  /*0150*/  LDCU.64 UR8, c[0x4][URZ] ;  /* 0x01000000ff0877ac */ /* 0x000ee20008000a00 */
[----:B0-----:R-:W-:Y:S02]  /*0160*/  IMAD.U32 R4, RZ, RZ, UR4 ;  /* 0x00000004ff047e24 */ /* 0x001fe4000f8e00ff */
[----:B------:R-:W-:-:S02]  /*0170*/  IMAD.U32 R5, RZ, RZ, UR5 ;  /* 0x00000005ff057e24 */ /* 0x000fc4000f8e00ff */
[----:B-1----:R-:W-:Y:S02]  /*0180*/  IMAD.U32 R6, RZ, RZ, UR6 ;  /* 0x00000006ff067e24 */ /* 0x002fe4000f8e00ff */
[----:B------:R-:W-:Y:S02]  /*0190*/  IMAD.U32 R7, RZ, RZ, UR7 ;  /* 0x00000007ff077e24 */ /* 0x000fe4000f8e00ff */
[----:B---3--:R-:W-:Y:S02]  /*01a0*/  IMAD.U32 R10, RZ, RZ, UR8 ;  /* 0x00000008ff0a7e24 */ /* 0x008fe4000f8e00ff */
[----:B------:R-:W-:-:S07]  /*01b0*/  IMAD.U32 R11, RZ, RZ, UR9 ;  /* 0x00000009ff0b7e24 */ /* 0x000fce000f8e00ff */
[----:B------:R-:W-:-:S07]  /*01c0*/  LEPC R20, `(.L_x_70) ;  /* 0x000000001014794e */ /* 0x000fce0000000000 */
[----:B--2---:R-:W-:Y:S05]  /*01d0*/  CALL.ABS.NOINC R2 ;  /* 0x0000000002007343 */ /* 0x004fea0003c00000 */
.L_x_70:
[----:B------:R-:W-:Y:S05]  /*01e0*/  BSYNC.RECONVERGENT B6 ;  /* 0x0000000000067941 */ /* 0x000fea0003800200 */
.L_x_69:
[----:B------:R-:W0:Y:S02]  /*01f0*/  LDC R7, c[0x0][0x380] ;  /* 0x0000e000ff077b82 */ /* 0x000e240000000800 */
[----:B0-----:R-:W-:-:S13]  /*0200*/  ISETP.GE.AND P0, PT, R16, R7, PT ;  /* 0x000000071000720c */ /* 0x001fda0003f06270 */
[----:B------:R-:W-:Y:S05]  /*0210*/  @P0 EXIT ;  /* 0x000000000000094d */ /* 0x000fea0003800000 */
[----:B------:R-:W0:Y:S01]  /*0220*/  LDC.64 R8, c[0x0][0x358] ;  /* 0x0000d600ff087b82 */ /* 0x000e220000000a00 */
[----:B------:R-:W1:Y:S01]  /*0230*/  LDCU.64 UR4, c[0x0][0x398] ;  /* 0x00007300ff0477ac */ /* 0x000e620008000a00 */
[C---:B------:R-:W-:Y:S02]  /*0240*/  IMAD R0, R17.reuse, R7, R16 ;  /* 0x0000000711007224 */ /* 0x040fe400078e0210 */
[----:B------:R-:W-:Y:S02]  /*0250*/  IMAD R11, R16, 0x3, RZ ;  /* 0x00000003100b7824 */ /* 0x000fe400078e02ff */
[----:B------:R-:W-:Y:S02]  /*0260*/  IMAD R17, R17, 0x7, RZ ;  /* 0x0000000711117824 */ /* 0x000fe400078e02ff */
[----:B------:R-:W2:Y:S08]  /*0270*/  LDC.64 R4, c[0x0][0x388] ;  /* 0x0000e200ff047b82 */ /* 0x000eb00000000a00 */
[----:B------:R-:W3:Y:S01]  /*0280*/  LDC.64 R2, c[0x0][0x390] ;  /* 0x0000e400ff027b82 */ /* 0x000ee20000000a00 */
[----:B-1----:R-:W-:-:S04]  /*0290*/  IADD3 R6, P0, PT, R0, UR4, RZ ;  /* 0x0000000400067c10 */ /* 0x002fc8000ff1e0ff */
[----:B------:R-:W-:Y:S02]  /*02a0*/  LEA.HI.X.SX32 R7, R0, UR5, 0x1, P0 ;  /* 0x0000000500077c11 */ /* 0x000fe400080f0eff */
[C---:B0-----:R-:W-:Y:S02]  /*02b0*/  R2UR UR6, R8.reuse ;  /* 0x00000000080672ca */ /* 0x041fe400000e0000 */
[C---:B------:R-:W-:Y:S02]  /*02c0*/  R2UR UR7, R9.reuse ;  /* 0x00000000090772ca */ /* 0x040fe400000e0000 */
[C---:B------:R-:W-:Y:S02]  /*02d0*/  R2UR UR8, R8.reuse ;  /* 0x00000000080872ca */ /* 0x040fe400000e0000 */
[----:B------:R-:W-:Y:S01]  /*02e0*/  R2UR UR9, R9 ;  /* 0x00000000090972ca */ /* 0x000fe200000e0000 */
[----:B--2---:R-:W-:Y:S01]  /*02f0*/  IMAD.WIDE.U32 R4, R11, 0x4, R4 ;  /* 0x000000040b047825 */ /* 0x004fe200078e0004 */
[----:B------:R-:W-:-:S02]  /*0300*/  R2UR UR10, R8 ;  /* 0x00000000080a72ca */ /* 0x000fc400000e0000 */
[----:B------:R-:W-:Y:S01]  /*0310*/  R2UR UR11, R9 ;  /* 0x00000000090b72ca */ /* 0x000fe200000e0000 */
[----:B---3--:R-:W-:-:S04]  /*0320*/  IMAD.WIDE R2, R17, 0x4, R2 ;  /* 0x0000000411027825 */ /* 0x008fc800078e0202 */
[----:B------:R0:W-:Y:S04]  /*0330*/  STG.E.U8 desc[UR6][R6.64], RZ ;  /* 0x000000ff06007986 */ /* 0x0001e8000c101106 */
[----:B------:R-:W2:Y:S04]  /*0340*/  LDG.E R11, desc[UR8][R4.64] ;  /* 0x00000008040b7981 */ /* 0x000ea8000c1e1900 */
[----:B------:R-:W2:Y:S01]  /*0350*/  LDG.E R0, desc[UR10][R2.64] ;  /* 0x0000000a02007981 */ /* 0x000ea2000c1e1900 */
[----:B------:R-:W-:Y:S01]  /*0360*/  BSSY.RECONVERGENT B0, `(.L_x_71) ;  /* 0x00000d9000007945 */ /* 0x000fe20003800200 */
[--C-:B--2---:R-:W-:Y:S01]  /*0370*/  FADD R11, R11, -R0.reuse ;  /* 0x800000000b0b7221 */ /* 0x104fe20000000000 */
[----:B------:R-:W-:-:S04]  /*0380*/  PRMT R0, RZ, 0x7610, R0 ;  /* 0x00007610ff007816 */ /* 0x000fc80000000000 */
[----:B------:R-:W-:-:S13]  /*0390*/  FSETP.GT.AND P0, PT, |R11|, 30, PT ;  /* 0x41f000000b00780b */ /* 0x000fda0003f04200 */
[----:B0-----:R-:W-:Y:S05]  /*03a0*/  @P0 BRA `(.L_x_72) ;  /* 0x0000000c00500947 */ /* 0x001fea0003800000 */
[C---:B------:R-:W-:Y:S02]  /*03b0*/  R2UR UR8, R8.reuse ;  /* 0x00000000080872ca */ /* 0x040fe400000e0000 */
[C---:B------:R-:W-:Y:S02]  /*03c0*/  R2UR UR9, R9.reuse ;  /* 0x00000000090972ca */ /* 0x040fe400000e0000 */
[C---:B------:R-:W-:Y:S02]  /*03d0*/  R2UR UR4, R8.reuse ;  /* 0x00000000080472ca */ /* 0x040fe400000e0000 */
[C---:B------:R-:W-:Y:S02]  /*03e0*/  R2UR UR5, R9.reuse ;  /* 0x00000000090572ca */ /* 0x040fe400000e0000 */
[----:B------:R-:W-:Y:S02]  /*03f0*/  R2UR UR6, R8 ;  /* 0x00000000080672ca */ /* 0x000fe400000e0000 */
[----:B------:R-:W-:-:S05]  /*0400*/  R2UR UR7, R9 ;  /* 0x00000000090772ca */ /* 0x000fca00000e0000 */
[----:B------:R-:W2:Y:S04]  /*0410*/  LDG.E R16, desc[UR8][R2.64+0x14] ;  /* 0x0000140802107981 */ /* 0x000ea8000c1e1900 */
[----:B------:R-:W3:Y:S04]  /*0420*/  LDG.E R10, desc[UR4][R4.64+0x8] ;  /* 0x00000804040a7981 */ /* 0x000ee8000c1e1900 */
[----:B------:R-:W3:Y:S04]  /*0430*/  LDG.E R13, desc[UR6][R2.64+0x8] ;  /* 0x00000806020d7981 */ /* 0x000ee8000c1e1900 */
[----:B------:R-:W4:Y:S04]  /*0440*/  LDG.E R18, desc[UR6][R4.64+0x4] ;  /* 0x0000040604127981 */ /* 0x000f28000c1e1900 */
[----:B------:R-:W4:Y:S01]  /*0450*/  LDG.E R17, desc[UR4][R2.64+0x4] ;  /* 0x0000040402117981 */ /* 0x000f22000c1e1900 */
[----:B--2---:R-:W0:Y:S01]  /*0460*/  F2F.F64.F32 R14, R16 ;  /* 0x00000010000e7310 */ /* 0x004e220000201800 */
[----:B---3--:R-:W-:-:S07]  /*0470*/  FADD R13, R10, -R13 ;  /* 0x8000000d0a0d7221 */ /* 0x008fce0000000000 */
[----:B------:R-:W1:Y:S01]  /*0480*/  F2F.F64.F32 R12, |R13| ;  /* 0x4000000d000c7310 */ /* 0x000e620000201800 */
[----:B0-----:R-:W-:-:S08]  /*0490*/  DMUL R14, R14, 0.5 ;  /* 0x3fe000000e0e7828 */ /* 0x001fd00000000000 */
[----:B-1----:R-:W-:Y:S01]  /*04a0*/  DSETP.GEU.AND P0, PT, R14, R12, PT ;  /* 0x0000000c0e00722a */ /* 0x002fe20003f0e000 */
[----:B----4-:R-:W-:-:S05]  /*04b0*/  FADD R12, -R17, R18 ;  /* 0x00000012110c7221 */ /* 0x010fca0000000100 */
[----:B------:R-:W-:-:S13]  /*04c0*/  FSETP.GT.OR P0, PT, |R12|, 30, !P0 ;  /* 0x41f000000c00780b */ /* 0x000fda0004704600 */
[----:B------:R-:W-:Y:S05]  /*04d0*/  @P0 BRA `(.L_x_72) ;  /* 0x0000000c00040947 */ /* 0x000fea0003800000 */
[----:B------:R-:W-:Y:S02]  /*04e0*/  R2UR UR4, R8 ;  /* 0x00000000080472ca */ /* 0x000fe400000e0000 */
[----:B------:R-:W-:-:S13]  /*04f0*/  R2UR UR5, R9 ;  /* 0x00000000090572ca */ /* 0x000fda00000e0000 */
[----:B------:R-:W2:Y:S01]  /*0500*/  LDG.E R13, desc[UR4][R2.64+0x18] ;  /* 0x00001804020d7981 */ /* 0x000ea2000c1e1900 */
[----:B------:R-:W-:Y:S02]  /*0510*/  R2UR UR6, R8 ;  /* 0x00000000080672ca */ /* 0x000fe400000e0000 */
[----:B------:R-:W-:Y:S01]  /*0520*/  R2UR UR7, R9 ;  /* 0x00000000090772ca */ /* 0x000fe200000e0000 */
[----:B------:R0:W5:Y:S01]  /*0530*/  LDG.E R14, desc[UR4][R2.64+0xc] ;  /* 0x00000c04020e7981 */ /* 0x000162000c1e1900 */
[----:B------:R-:W-:Y:S11]  /*0540*/  BSSY.RECONVERGENT B1, `(.L_x_73) ;  /* 0x0000047000017945 */ /* 0x000ff60003800200 */
[----:B------:R0:W5:Y:S01]  /*0550*/  LDG.E R15, desc[UR6][R2.64+0x10] ;  /* 0x00001006020f7981 */ /* 0x000162000c1e1900 */
[C---:B--2---:R-:W-:Y:S01]  /*0560*/  FMUL R0, R13.reuse, 0.63661974668502807617 ;  /* 0x3f22f9830d007820 */ /* 0x044fe20000400000 */
[----:B------:R-:W-:-:S05]  /*0570*/  FSETP.GE.AND P0, PT, |R13|, 105615, PT ;  /* 0x47ce47800d00780b */ /* 0x000fca0003f06200 */
[----:B------:R-:W1:Y:S02]  /*0580*/  F2I.NTZ R0, R0 ;  /* 0x0000000000007305 */ /* 0x000e640000203100 */
[----:B-1----:R-:W-:Y:S01]  /*0590*/  I2FP.F32.S32 R10, R0 ;  /* 0x00000000000a7245 */ /* 0x002fe20000201400 */
[----:B------:R-:W-:-:S04]  /*05a0*/  IMAD.MOV.U32 R19, RZ, RZ, R0 ;  /* 0x000000ffff137224 */ /* 0x000fc800078e0000 */
[----:B------:R-:W-:-:S04]  /*05b0*/  FFMA R5, R10, -1.5707962512969970703, R13 ;  /* 0xbfc90fda0a057823 */ /* 0x000fc8000000000d */
[----:B------:R-:W-:-:S04]  /*05c0*/  FFMA R5, R10, -7.5497894158615963534e-08, R5 ;  /* 0xb3a221680a057823 */ /* 0x000fc80000000005 */
[----:B------:R-:W-:-:S04]  /*05d0*/  FFMA R10, R10, -5.3903029534742383927e-15, R5 ;  /* 0xa7c234c50a0a7823 */ /* 0x000fc80000000005 */
[----:B------:R-:W-:Y:S01]  /*05e0*/  IMAD.MOV.U32 R16, RZ, RZ, R10 ;  /* 0x000000ffff107224 */ /* 0x000fe200078e000a */
[----:B0-----:R-:W-:Y:S06]  /*05f0*/  @!P0 BRA `(.L_x_74) ;  /* 0x0000000000ec8947 */ /* 0x001fec0003800000 */
[----:B------:R-:W-:-:S13]  /*0600*/  FSETP.NEU.AND P1, PT, |R13|, +INF , PT ;  /* 0x7f8000000d00780b */ /* 0x000fda0003f2d200 */
[----:B------:R-:W-:Y:S01]  /*0610*/  @!P1 FMUL R16, RZ, R13 ;  /* 0x0000000dff109220 */ /* 0x000fe20000400000 */
[----:B------:R-:W-:Y:S01]  /*0620*/  @!P1 IMAD.MOV.U32 R0, RZ, RZ, RZ ;  /* 0x000000ffff009224 */ /* 0x000fe200078e00ff */
[----:B------:R-:W-:Y:S06]  /*0630*/  @!P1 BRA `(.L_x_74) ;  /* 0x0000000000dc9947 */ /* 0x000fec0003800000 */
[----:B------:R-:W0:Y:S01]  /*0640*/  LDCU.64 UR4, c[0x4][0x18] ;  /* 0x01000300ff0477ac */ /* 0x000e220008000a00 */
[----:B------:R-:W-:Y:S01]  /*0650*/  IMAD.SHL.U32 R2, R13, 0x100, RZ ;  /* 0x000001000d027824 */ /* 0x000fe200078e00ff */
[----:B------:R-:W-:Y:S01]  /*0660*/  BSSY.RECONVERGENT B2, `(.L_x_75) ;  /* 0x0000015000027945 */ /* 0x000fe20003800200 */
[----:B------:R-:W-:Y:S02]  /*0670*/  IMAD.MOV.U32 R4, RZ, RZ, RZ ;  /* 0x000000ffff047224 */ /* 0x000fe400078e00ff */
[----:B------:R-:W-:Y:S01]  /*0680*/  IMAD.MOV.U32 R23, RZ, RZ, RZ ;  /* 0x000000ffff177224 */ /* 0x000fe200078e00ff */
[----:B------:R-:W-:Y:S01]  /*0690*/  LOP3.LUT R5, R2, 0x80000000, RZ, 0xfc, !PT ;  /* 0x8000000002057812 */ /* 0x000fe200078efcff */
[----:B------:R-:W-:Y:S02]  /*06a0*/  IMAD.MOV.U32 R18, RZ, RZ, RZ ;  /* 0x000000ffff127224 */ /* 0x000fe400078e00ff */
[----:B------:R-:W-:Y:S02]  /*06b0*/  IMAD.MOV.U32 R0, RZ, RZ, R1 ;  /* 0x000000ffff007224 */ /* 0x000fe400078e0001 */
[----:B0-----:R-:W-:-:S02]  /*06c0*/  IMAD.U32 R16, RZ, RZ, UR4 ;  /* 0x00000004ff107e24 */ /* 0x001fc4000f8e00ff */
[----:B------:R-:W-:-:S07]  /*06d0*/  IMAD.U32 R17, RZ, RZ, UR5 ;  /* 0x00000005ff117e24 */ /* 0x000fce000f8e00ff */
.L_x_76:
[----:B------:R-:W-:Y:S02]  /*06e0*/  R2UR UR4, R8 ;  /* 0x00000000080472ca */ /* 0x000fe400000e0000 */
[----:B------:R-:W-:-:S13]  /*06f0*/  R2UR UR5, R9 ;  /* 0x00000000090572ca */ /* 0x000fda00000e0000 */
[----:B------:R0:W2:Y:S01]  /*0700*/  LDG.E.CONSTANT R2, desc[UR4][R16.64] ;  /* 0x0000000410027981 */ /* 0x0000a2000c1e9900 */
[----:B------:R-:W-:-:S05]  /*0710*/  VIADD R18, R18, 0x1 ;  /* 0x0000000112127836 */ /* 0x000fca0000000000 */
[----:B------:R-:W-:Y:S02]  /*0720*/  ISETP.NE.AND P1, PT, R18, 0x6, PT ;  /* 0x000000061200780c */ /* 0x000fe40003f25270 */
[----:B0-----:R-:W-:-:S05]  /*0730*/  IADD3 R16, P3, PT, R16, 0x4, RZ ;  /* 0x0000000410107810 */ /* 0x001fca0007f7e0ff */
[----:B------:R-:W-:Y:S02]  /*0740*/  IMAD.X R17, RZ, RZ, R17, P3 ;  /* 0x000000ffff117224 */ /* 0x000fe400018e0611 */
[----:B--2---:R-:W-:-:S03]  /*0750*/  IMAD.WIDE.U32 R2, R2, R5, RZ ;  /* 0x0000000502027225 */ /* 0x004fc600078e00ff */
[----:B------:R-:W-:-:S05]  /*0760*/  IADD3 R21, P2, PT, R2, R4, RZ ;  /* 0x0000000402157210 */ /* 0x000fca0007f5e0ff */
[----:B------:R0:W-:Y:S01]  /*0770*/  STL [R0], R21 ;  /* 0x0000001500007387 */ /* 0x0001e20000100800 */
[----:B------:R-:W-:Y:S02]  /*0780*/  IMAD.X R4, R3, 0x1, R23, P2 ;  /* 0x0000000103047824 */ /* 0x000fe400010e0617 */
[----:B0-----:R-:W-:Y:S01]  /*0790*/  VIADD R0, R0, 0x4 ;  /* 0x0000000400007836 */ /* 0x001fe20000000000 */
[----:B------:R-:W-:Y:S06]  /*07a0*/  @P1 BRA `(.L_x_76) ;  /* 0xfffffffc00cc1947 */ /* 0x000fec000383ffff */
[----:B------:R-:W-:Y:S05]  /*07b0*/  BSYNC.RECONVERGENT B2 ;  /* 0x0000000000027941 */ /* 0x000fea0003800200 */
.L_x_75:
[----:B------:R-:W-:Y:S01]  /*07c0*/  SHF.R.U32.HI R16, RZ, 0x17, R13 ;  /* 0x00000017ff107819 */ /* 0x000fe2000001160d */
[----:B------:R0:W-:Y:S03]  /*07d0*/  STL [R1+0x18], R4 ;  /* 0x0000180401007387 */ /* 0x0001e60000100800 */
[C---:B------:R-:W-:Y:S02]  /*07e0*/  LOP3.LUT R0, R16.reuse, 0xe0, RZ, 0xc0, !PT ;  /* 0x000000e010007812 */ /* 0x040fe400078ec0ff */
[----:B------:R-:W-:-:S03]  /*07f0*/  LOP3.LUT P1, RZ, R16, 0x1f, RZ, 0xc0, !PT ;  /* 0x0000001f10ff7812 */ /* 0x000fc6000782c0ff */
[----:B------:R-:W-:-:S05]  /*0800*/  VIADD R0, R0, 0xffffff80 ;  /* 0xffffff8000007836 */ /* 0x000fca0000000000 */
[----:B------:R-:W-:-:S05]  /*0810*/  SHF.R.U32.HI R0, RZ, 0x5, R0 ;  /* 0x00000005ff007819 */ /* 0x000fca0000011600 */
[----:B------:R-:W-:-:S05]  /*0820*/  IMAD R18, R0, -0x4, R1 ;  /* 0xfffffffc00127824 */ /* 0x000fca00078e0201 */
[----:B------:R-:W2:Y:S04]  /*0830*/  LDL R3, [R18+0x18] ;  /* 0x0000180012037983 */ /* 0x000ea80000100800 */
[----:B------:R-:W2:Y:S04]  /*0840*/  LDL R2, [R18+0x14] ;  /* 0x0000140012027983 */ /* 0x000ea80000100800 */
[----:B------:R-:W3:Y:S01]  /*0850*/  @P1 LDL R5, [R18+0x10] ;  /* 0x0000100012051983 */ /* 0x000ee20000100800 */
[----:B------:R-:W-:Y:S01]  /*0860*/  LOP3.LUT R0, R16, 0x1f, RZ, 0xc0, !PT ;  /* 0x0000001f10007812 */ /* 0x000fe200078ec0ff */
[----:B------:R-:W-:Y:S01]  /*0870*/  UMOV UR4, 0x54442d19 ;  /* 0x54442d1900047882 */ /* 0x000fe20000000000 */
[----:B------:R-:W-:-:S02]  /*0880*/  UMOV UR5, 0x3bf921fb ;  /* 0x3bf921fb00057882 */ /* 0x000fc40000000000 */
[-C--:B--2---:R-:W-:Y:S02]  /*0890*/  @P1 SHF.L.W.U32.HI R3, R2, R0.reuse, R3 ;  /* 0x0000000002031219 */ /* 0x084fe40000010e03 */
[----:B---3--:R-:W-:Y:S02]  /*08a0*/  @P1 SHF.L.W.U32.HI R2, R5, R0, R2 ;  /* 0x0000000005021219 */ /* 0x008fe40000010e02 */
[----:B------:R-:W-:Y:S02]  /*08b0*/  ISETP.GE.AND P1, PT, R13, RZ, PT ;  /* 0x000000ff0d00720c */ /* 0x000fe40003f26270 */
[C-C-:B------:R-:W-:Y:S01]  /*08c0*/  SHF.L.W.U32.HI R0, R2.reuse, 0x2, R3.reuse ;  /* 0x0000000202007819 */ /* 0x140fe20000010e03 */
[----:B------:R-:W-:Y:S01]  /*08d0*/  IMAD.SHL.U32 R2, R2, 0x4, RZ ;  /* 0x0000000402027824 */ /* 0x000fe200078e00ff */
[----:B------:R-:W-:Y:S02]  /*08e0*/  SHF.R.U32.HI R3, RZ, 0x1e, R3 ;  /* 0x0000001eff037819 */ /* 0x000fe40000011603 */
[----:B------:R-:W-:-:S04]  /*08f0*/  SHF.R.S32.HI R5, RZ, 0x1f, R0 ;  /* 0x0000001fff057819 */ /* 0x000fc80000011400 */
[C---:B------:R-:W-:Y:S02]  /*0900*/  LOP3.LUT R16, R5.reuse, R2, RZ, 0x3c, !PT ;  /* 0x0000000205107212 */ /* 0x040fe400078e3cff */
[----:B------:R-:W-:Y:S02]  /*0910*/  LOP3.LUT R17, R5, R0, RZ, 0x3c, !PT ;  /* 0x0000000005117212 */ /* 0x000fe400078e3cff */
[C---:B------:R-:W-:Y:S02]  /*0920*/  LOP3.LUT R2, R0.reuse, R13, RZ, 0x3c, !PT ;  /* 0x0000000d00027212 */ /* 0x040fe400078e3cff */
[----:B------:R-:W-:Y:S02]  /*0930*/  LEA.HI R0, R0, R3, RZ, 0x1 ;  /* 0x0000000300007211 */ /* 0x000fe400078f08ff */
[----:B------:R-:W0:Y:S01]  /*0940*/  I2F.F64.S64 R16, R16 ;  /* 0x0000001000107312 */ /* 0x000e220000301c00 */
[----:B------:R-:W-:Y:S02]  /*0950*/  ISETP.GE.AND P2, PT, R2, RZ, PT ;  /* 0x000000ff0200720c */ /* 0x000fe40003f46270 */
[----:B------:R-:W-:-:S04]  /*0960*/  IMAD.MOV R2, RZ, RZ, -R0 ;  /* 0x000000ffff027224 */ /* 0x000fc800078e0a00 */
[----:B------:R-:W-:Y:S01]  /*0970*/  @!P1 IMAD.MOV.U32 R0, RZ, RZ, R2 ;  /* 0x000000ffff009224 */ /* 0x000fe200078e0002 */
[----:B0-----:R-:W-:-:S10]  /*0980*/  DMUL R4, R16, UR4 ;  /* 0x0000000410047c28 */ /* 0x001fd40008000000 */
[----:B------:R-:W0:Y:S02]  /*0990*/  F2F.F32.F64 R4, R4 ;  /* 0x0000000400047310 */ /* 0x000e240000301000 */
[----:B0-----:R-:W-:-:S07]  /*09a0*/  FSEL R16, -R4, R4, !P2 ;  /* 0x0000000404107208 */ /* 0x001fce0005000100 */
.L_x_74:
[----:B------:R-:W-:Y:S05]  /*09b0*/  BSYNC.RECONVERGENT B1 ;  /* 0x0000000000017941 */ /* 0x000fea0003800200 */
.L_x_73:
[----:B------:R-:W-:Y:S01]  /*09c0*/  LOP3.LUT R4, R0, 0x1, RZ, 0xc0, !PT ;  /* 0x0000000100047812 */ /* 0x000fe200078ec0ff */
[----:B------:R-:W-:Y:S02]  /*09d0*/  IMAD.MOV.U32 R18, RZ, RZ, 0x37cbac00 ;  /* 0x37cbac00ff127424 */ /* 0x000fe400078e00ff */
[----:B------:R-:W-:Y:S01]  /*09e0*/  FMUL R3, R16, R16 ;  /* 0x0000001010037220 */ /* 0x000fe20000400000 */
[----:B------:R-:W-:Y:S01]  /*09f0*/  VIADD R0, R0, 0x1 ;  /* 0x0000000100007836 */ /* 0x000fe20000000000 */
[----:B------:R-:W-:Y:S01]  /*0a00*/  ISETP.NE.U32.AND P1, PT, R4, 0x1, PT ;  /* 0x000000010400780c */ /* 0x000fe20003f25070 */
[----:B------:R-:W-:Y:S02]  /*0a10*/  IMAD.MOV.U32 R4, RZ, RZ, 0x3c0885e4 ;  /* 0x3c0885e4ff047424 */ /* 0x000fe400078e00ff */
[----:B------:R-:W-:Y:S01]  /*0a20*/  FFMA R2, R3, R18, -0.0013887860113754868507 ;  /* 0xbab607ed03027423 */ /* 0x000fe20000000012 */
[----:B------:R-:W-:Y:S01]  /*0a30*/  IMAD.MOV.U32 R17, RZ, RZ, 0x3e2aaaa8 ;  /* 0x3e2aaaa8ff117424 */ /* 0x000fe200078e00ff */
[----:B------:R-:W-:Y:S01]  /*0a40*/  LOP3.LUT P2, RZ, R0, 0x2, RZ, 0xc0, !PT ;  /* 0x0000000200ff7812 */ /* 0x000fe2000784c0ff */
[----:B------:R-:W-:Y:S01]  /*0a50*/  BSSY.RECONVERGENT B1, `(.L_x_77) ;  /* 0x0000046000017945 */ /* 0x000fe20003800200 */
[----:B------:R-:W-:-:S02]  /*0a60*/  FSEL R4, R4, 0.041666727513074874878, !P1 ;  /* 0x3d2aaabb04047808 */ /* 0x000fc40004800000 */
[----:B------:R-:W-:Y:S02]  /*0a70*/  FSEL R2, R2, -0.00019574658654164522886, P1 ;  /* 0xb94d415302027808 */ /* 0x000fe40000800000 */
[----:B------:R-:W-:Y:S02]  /*0a80*/  FSEL R0, R16, 1, !P1 ;  /* 0x3f80000010007808 */ /* 0x000fe40004800000 */
[----:B------:R-:W-:Y:S01]  /*0a90*/  FSEL R17, -R17, -0.4999999701976776123, !P1 ;  /* 0xbeffffff11117808 */ /* 0x000fe20004800100 */
[C---:B------:R-:W-:Y:S02]  /*0aa0*/  FFMA R2, R3.reuse, R2, R4 ;  /* 0x0000000203027223 */ /* 0x040fe40000000004 */
[C---:B------:R-:W-:Y:S02]  /*0ab0*/  FFMA R5, R3.reuse, R0, RZ ;  /* 0x0000000003057223 */ /* 0x040fe400000000ff */
[----:B------:R-:W-:-:S04]  /*0ac0*/  FFMA R2, R3, R2, R17 ;  /* 0x0000000203027223 */ /* 0x000fc80000000011 */
[----:B------:R-:W-:-:S04]  /*0ad0*/  FFMA R5, R5, R2, R0 ;  /* 0x0000000205057223 */ /* 0x000fc80000000000 */
[----:B------:R-:W-:Y:S01]  /*0ae0*/  @P2 FADD R5, RZ, -R5 ;  /* 0x80000005ff052221 */ /* 0x000fe20000000000 */
[----:B------:R-:W-:Y:S06]  /*0af0*/  @!P0 BRA `(.L_x_78) ;  /* 0x0000000000ec8947 */ /* 0x000fec0003800000 */
        /* <DEDUP_REMOVED lines=14> */
.L_x_80:
        /* <DEDUP_REMOVED lines=14> */
.L_x_79:
        /* <DEDUP_REMOVED lines=12> */
[----:B------:R-:W-:Y:S01]  /*0d80*/  UMOV UR5, 0x3bf921fb ;  /* 0x3bf921fb00057882 */ /* 0x000fe20000000000 */
[----:B------:R-:W-:-:S02]  /*0d90*/  ISETP.GE.AND P1, PT, R13, RZ, PT ;  /* 0x000000ff0d00720c */ /* 0x000fc40003f26270 */
[-C--:B--2---:R-:W-:Y:S02]  /*0da0*/  @P0 SHF.L.W.U32.HI R0, R3, R4.reuse, R0 ;  /* 0x0000000403000219 */ /* 0x084fe40000010e00 */
[----:B---3--:R-:W-:Y:S02]  /*0db0*/  @P0 SHF.L.W.U32.HI R3, R2, R4, R3 ;  /* 0x0000000402030219 */ /* 0x008fe40000010e03 */
[--C-:B------:R-:W-:Y:S02]  /*0dc0*/  SHF.R.U32.HI R19, RZ, 0x1e, R0.reuse ;  /* 0x0000001eff137819 */ /* 0x100fe40000011600 */
[C---:B------:R-:W-:Y:S01]  /*0dd0*/  SHF.L.W.U32.HI R2, R3.reuse, 0x2, R0 ;  /* 0x0000000203027819 */ /* 0x040fe20000010e00 */
[----:B------:R-:W-:-:S03]  /*0de0*/  IMAD.SHL.U32 R3, R3, 0x4, RZ ;  /* 0x0000000403037824 */ /* 0x000fc600078e00ff */
[----:B------:R-:W-:Y:S02]  /*0df0*/  SHF.R.S32.HI R4, RZ, 0x1f, R2 ;  /* 0x0000001fff047819 */ /* 0x000fe40000011402 */
[----:B------:R-:W-:Y:S02]  /*0e00*/  LEA.HI R19, R2, R19, RZ, 0x1 ;  /* 0x0000001302137211 */ /* 0x000fe400078f08ff */
[C---:B------:R-:W-:Y:S02]  /*0e10*/  LOP3.LUT R16, R4.reuse, R3, RZ, 0x3c, !PT ;  /* 0x0000000304107212 */ /* 0x040fe400078e3cff */
[----:B------:R-:W-:Y:S01]  /*0e20*/  LOP3.LUT R17, R4, R2, RZ, 0x3c, !PT ;  /* 0x0000000204117212 */ /* 0x000fe200078e3cff */
[----:B------:R-:W-:Y:S01]  /*0e30*/  IMAD.MOV R0, RZ, RZ, -R19 ;  /* 0x000000ffff007224 */ /* 0x000fe200078e0a13 */
[----:B------:R-:W-:-:S03]  /*0e40*/  LOP3.LUT R13, R2, R13, RZ, 0x3c, !PT ;  /* 0x0000000d020d7212 */ /* 0x000fc600078e3cff */
[----:B------:R-:W-:Y:S01]  /*0e50*/  @!P1 IMAD.MOV.U32 R19, RZ, RZ, R0 ;  /* 0x000000ffff139224 */ /* 0x000fe200078e0000 */
[----:B------:R-:W1:Y:S01]  /*0e60*/  I2F.F64.S64 R16, R16 ;  /* 0x0000001000107312 */ /* 0x000e620000301c00 */
[----:B------:R-:W-:Y:S01]  /*0e70*/  ISETP.GE.AND P0, PT, R13, RZ, PT ;  /* 0x000000ff0d00720c */ /* 0x000fe20003f06270 */
[----:B-1----:R-:W-:-:S10]  /*0e80*/  DMUL R20, R16, UR4 ;  /* 0x0000000410147c28 */ /* 0x002fd40008000000 */
[----:B------:R-:W0:Y:S02]  /*0e90*/  F2F.F32.F64 R20, R20 ;  /* 0x0000001400147310 */ /* 0x000e240000301000 */
[----:B0-----:R-:W-:-:S07]  /*0ea0*/  FSEL R10, -R20, R20, !P0 ;  /* 0x00000014140a7208 */ /* 0x001fce0004000100 */
.L_x_78:
[----:B------:R-:W-:Y:S05]  /*0eb0*/  BSYNC.RECONVERGENT B1 ;  /* 0x0000000000017941 */ /* 0x000fea0003800200 */
.L_x_77:
[C---:B------:R-:W-:Y:S01]  /*0ec0*/  LOP3.LUT R0, R19.reuse, 0x1, RZ, 0xc0, !PT ;  /* 0x0000000113007812 */ /* 0x040fe200078ec0ff */
[----:B------:R-:W-:Y:S01]  /*0ed0*/  FMUL R13, R10, R10 ;  /* 0x0000000a0a0d7220 */ /* 0x000fe20000400000 */
[----:B------:R-:W-:Y:S01]  /*0ee0*/  IMAD.MOV.U32 R4, RZ, RZ, 0x3effffff ;  /* 0x3effffffff047424 */ /* 0x000fe200078e00ff */
[----:B------:R-:W-:Y:S01]  /*0ef0*/  LOP3.LUT P1, RZ, R19, 0x2, RZ, 0xc0, !PT ;  /* 0x0000000213ff7812 */ /* 0x000fe2000782c0ff */
[----:B-----5:R-:W0:Y:S01]  /*0f00*/  F2F.F64.F32 R2, -R14 ;  /* 0x8000000e00027310 */ /* 0x020e220000201800 */
[----:B------:R-:W-:Y:S01]  /*0f10*/  ISETP.NE.U32.AND P0, PT, R0, 0x1, PT ;  /* 0x000000010000780c */ /* 0x000fe20003f05070 */
[----:B------:R-:W-:Y:S01]  /*0f20*/  FFMA R18, R13, R18, -0.0013887860113754868507 ;  /* 0xbab607ed0d127423 */ /* 0x000fe20000000012 */
[----:B------:R-:W-:Y:S02]  /*0f30*/  IMAD.MOV.U32 R0, RZ, RZ, 0x3d2aaabb ;  /* 0x3d2aaabbff007424 */ /* 0x000fe400078e00ff */
[----:B------:R-:W-:Y:S02]  /*0f40*/  FSEL R4, -R4, -0.16666662693023681641, !P0 ;  /* 0xbe2aaaa804047808 */ /* 0x000fe40004000100 */
[----:B------:R-:W-:Y:S01]  /*0f50*/  FSEL R18, R18, -0.00019574658654164522886, !P0 ;  /* 0xb94d415312127808 */ /* 0x000fe20004000000 */
[----:B------:R-:W1:Y:S01]  /*0f60*/  F2F.F64.F32 R16, R14 ;  /* 0x0000000e00107310 */ /* 0x000e620000201800 */
[----:B------:R-:W-:-:S05]  /*0f70*/  FSEL R0, R0, 0.0083327032625675201416, !P0 ;  /* 0x3c0885e400007808 */ /* 0x000fca0004000000 */
[C---:B------:R-:W-:Y:S01]  /*0f80*/  FFMA R18, R13.reuse, R18, R0 ;  /* 0x000000120d127223 */ /* 0x040fe20000000000 */
[----:B------:R-:W-:Y:S01]  /*0f90*/  FSEL R0, R10, 1, P0 ;  /* 0x3f8000000a007808 */ /* 0x000fe20000000000 */
[----:B0-----:R-:W-:Y:S02]  /*0fa0*/  DMUL R2, R2, 0.5 ;  /* 0x3fe0000002027828 */ /* 0x001fe40000000000 */
[C---:B------:R-:W-:Y:S02]  /*0fb0*/  FFMA R4, R13.reuse, R18, R4 ;  /* 0x000000120d047223 */ /* 0x040fe40000000004 */
[----:B------:R-:W-:Y:S01]  /*0fc0*/  FFMA R13, R13, R0, RZ ;  /* 0x000000000d0d7223 */ /* 0x000fe200000000ff */
[----:B------:R-:W0:Y:S01]  /*0fd0*/  F2F.F64.F32 R18, -R15 ;  /* 0x8000000f00127310 */ /* 0x000e220000201800 */
[----:B-1----:R-:W-:Y:S02]  /*0fe0*/  DMUL R16, R16, 0.5 ;  /* 0x3fe0000010107828 */ /* 0x002fe40000000000 */
[----:B------:R-:W-:-:S04]  /*0ff0*/  FFMA R0, R13, R4, R0 ;  /* 0x000000040d007223 */ /* 0x000fc80000000000 */
[----:B------:R-:W-:-:S04]  /*1000*/  @P1 FADD R0, RZ, -R0 ;  /* 0x80000000ff001221 */ /* 0x000fc80000000000 */
[-C--:B------:R-:W-:Y:S01]  /*1010*/  FMUL R13, R11, R0.reuse ;  /* 0x000000000b0d7220 */ /* 0x080fe20000400000 */
[----:B------:R-:W-:-:S03]  /*1020*/  FMUL R0, R12, R0 ;  /* 0x000000000c007220 */ /* 0x000fc60000400000 */
[-C--:B------:R-:W-:Y:S01]  /*1030*/  FFMA R13, R12, R5.reuse, R13 ;  /* 0x000000050c0d7223 */ /* 0x080fe2000000000d */
[----:B------:R-:W-:Y:S01]  /*1040*/  FFMA R5, R11, R5, -R0 ;  /* 0x000000050b057223 */ /* 0x000fe20000000800 */
[----:B0-----:R-:W-:Y:S01]  /*1050*/  DMUL R18, R18, 0.5 ;  /* 0x3fe0000012127828 */ /* 0x001fe20000000000 */
[----:B------:R-:W0:Y:S08]  /*1060*/  F2F.F64.F32 R10, R15 ;  /* 0x0000000f000a7310 */ /* 0x000e300000201800 */
[----:B------:R-:W1:Y:S01]  /*1070*/  F2F.F64.F32 R12, R13 ;  /* 0x0000000d000c7310 */ /* 0x000e620000201800 */
[----:B0-----:R-:W-:-:S07]  /*1080*/  DMUL R10, R10, 0.5 ;  /* 0x3fe000000a0a7828 */ /* 0x001fce0000000000 */
[----:B------:R-:W0:Y:S01]  /*1090*/  F2F.F64.F32 R4, R5 ;  /* 0x0000000500047310 */ /* 0x000e220000201800 */
[----:B-1----:R-:W-:-:S06]  /*10a0*/  DSETP.GTU.AND P0, PT, R18, R12, PT ;  /* 0x0000000c1200722a */ /* 0x002fcc0003f0c000 */
[----:B0-----:R-:W-:-:S06]  /*10b0*/  DSETP.LE.AND P0, PT, R2, R4, !P0 ;  /* 0x000000040200722a */ /* 0x001fcc0004703000 */
[----:B------:R-:W-:-:S06]  /*10c0*/  DSETP.GE.AND P0, PT, R16, R4, P0 ;  /* 0x000000041000722a */ /* 0x000fcc0000706000 */
[----:B------:R-:W-:-:S06]  /*10d0*/  DSETP.GE.AND P0, PT, R10, R12, P0 ;  /* 0x0000000c0a00722a */ /* 0x000fcc0000706000 */
[----:B------:R-:W-:-:S08]  /*10e0*/  SEL R0, RZ, 0x1, !P0 ;  /* 0x00000001ff007807 */ /* 0x000fd00004000000 */
.L_x_72:
[----:B------:R-:W-:Y:S05]  /*10f0*/  BSYNC.RECONVERGENT B0 ;  /* 0x0000000000007941 */ /* 0x000fea0003800200 */
.L_x_71:
[----:B------:R-:W-:Y:S02]  /*1100*/  R2UR UR4, R8 ;  /* 0x00000000080472ca */ /* 0x000fe400000e0000 */
[----:B------:R-:W-:-:S13]  /*1110*/  R2UR UR5, R9 ;  /* 0x00000000090572ca */ /* 0x000fda00000e0000 */
[----:B------:R-:W-:Y:S01]  /*1120*/  STG.E.U8 desc[UR4][R6.64], R0 ;  /* 0x0000000006007986 */ /* 0x000fe2000c101104 */
[----:B------:R-:W-:Y:S05]  /*1130*/  EXIT ;  /* 0x000000000000794d */ /* 0x000fea0003800000 */
.L_x_81:
        /* <DEDUP_REMOVED lines=12> */
.L_x_152:


//--------------------- .text._Z19assign_pts_to_box3diiiPKfS0_Pi --------------------------
	.section	.text._Z19assign_pts_to_box3diiiPKfS0_Pi,"ax",@progbits
	.align	128
        .global         _Z19assign_pts_to_box3diiiPKfS0_Pi
        .type           _Z19assign_pts_to_box3diiiPKfS0_Pi,@function
        .size           _Z19assign_pts_to_box3diiiPKfS0_Pi,(.L_x_153 - _Z19assign_pts_to_box3diiiPKfS0_Pi)
        .other          _Z19assign_pts_to_box3diiiPKfS0_Pi,@"STO_CUDA_ENTRY STV_DEFAULT"
_Z19assign_pts_to_box3diiiPKfS0_Pi:
.text._Z19assign_pts_to_box3diiiPKfS0_Pi:
[----:B------:R-:W-:Y:S01]  /*0000*/  LDC R1, c[0x0][0x37c] ;  /* 0x0000df00ff017b82 */ /* 0x000fe20000000800 */
[----:B------:R-:W0:Y:S07]  /*0010*/  S2R R3, SR_TID.X ;  /* 0x0000000000037919 */ /* 0x000e2e0000002100 */
[----:B------:R-:W0:Y:S01]  /*0020*/  S2UR UR4, SR_CTAID.X ;  /* 0x00000000000479c3 */ /* 0x000e220000002500 */
[----:B------:R-:W1:Y:S01]  /*0030*/  LDCU.64 UR8, c[0x0][0x380] ;  /* 0x00007000ff0877ac */ /* 0x000e620008000a00 */
[----:B------:R-:W2:Y:S06]  /*0040*/  S2R R7, SR_CTAID.Z ;  /* 0x0000000000077919 */ /* 0x000eac0000002700 */
[----:B------:R-:W0:Y:S08]  /*0050*/  LDC R0, c[0x0][0x360] ;  /* 0x0000d800ff007b82 */ /* 0x000e300000000800 */
[----:B------:R-:W3:Y:S08]  /*0060*/  S2UR UR5, SR_CTAID.Y ;  /* 0x00000000000579c3 */ /* 0x000ef00000002600 */
[----:B------:R-:W3:Y:S01]  /*0070*/  LDC R8, c[0x0][0x388] ;  /* 0x0000e200ff087b82 */ /* 0x000ee20000000800 */
[----:B0-----:R-:W-:Y:S01]  /*0080*/  IMAD R0, R0, UR4, R3 ;  /* 0x0000000400007c24 */ /* 0x001fe2000f8e0203 */
[----:B---3--:R-:W-:-:S04]  /*0090*/  ISETP.LE.AND P0, PT, R8, UR5, PT ;  /* 0x0000000508007c0c */ /* 0x008fc8000bf03270 */
[----:B-1----:R-:W-:-:S04]  /*00a0*/  ISETP.GE.OR P0, PT, R0, UR9, P0 ;  /* 0x0000000900007c0c */ /* 0x002fc80008706670 */
[----:B--2---:R-:W-:-:S13]  /*00b0*/  ISETP.GE.OR P0, PT, R7, UR8, P0 ;  /* 0x0000000807007c0c */ /* 0x004fda0008706670 */
[----:B------:R-:W-:Y:S05]  /*00c0*/  @P0 EXIT ;  /* 0x000000000000094d */ /* 0x000fea0003800000 */
[----:B------:R-:W0:Y:S01]  /*00d0*/  LDC.64 R2, c[0x0][0x3a0] ;  /* 0x0000e800ff027b82 */ /* 0x000e220000000a00 */
[----:B------:R-:W1:Y:S01]  /*00e0*/  LDCU.64 UR6, c[0x0][0x358] ;  /* 0x00006b00ff0677ac */ /* 0x000e620008000a00 */
[C---:B------:R-:W-:Y:S02]  /*00f0*/  IMAD R0, R7.reuse, UR9, R0 ;  /* 0x0000000907007c24 */ /* 0x040fe4000f8e0200 */
[-C--:B------:R-:W-:Y:S02]  /*0100*/  IMAD R6, R7, R8.reuse, UR5 ;  /* 0x0000000507067e24 */ /* 0x080fe4000f8e0208 */
[C---:B------:R-:W-:Y:S02]  /*0110*/  IMAD R7, R0.reuse, R8, UR5 ;  /* 0x0000000500077e24 */ /* 0x040fe4000f8e0208 */
[----:B------:R-:W2:Y:S01]  /*0120*/  LDC.64 R4, c[0x0][0x390] ;  /* 0x0000e400ff047b82 */ /* 0x000ea20000000a00 */
[----:B------:R-:W-:Y:S02]  /*0130*/  IMAD R13, R0, 0x3, RZ ;  /* 0x00000003000d7824 */ /* 0x000fe400078e02ff */
[----:B------:R-:W-:-:S05]  /*0140*/  IMAD R9, R6, 0x7, RZ ;  /* 0x0000000706097824 */ /* 0x000fca00078e02ff */
[----:B------:R-:W3:Y:S01]  /*0150*/  LDC.64 R10, c[0x0][0x398] ;  /* 0x0000e600ff0a7b82 */ /* 0x000ee20000000a00 */
[----:B0-----:R-:W-:-:S05]  /*0160*/  IMAD.WIDE R2, R7, 0x4, R2 ;  /* 0x0000000407027825 */ /* 0x001fca00078e0202 */
[----:B-1----:R0:W-:Y:S01]  /*0170*/  STG.E desc[UR6][R2.64], RZ ;  /* 0x000000ff02007986 */ /* 0x0021e2000c101906 */
[----:B--2---:R-:W-:-:S05]  /*0180*/  IMAD.WIDE R4, R13, 0x4, R4 ;  /* 0x000000040d047825 */ /* 0x004fca00078e0204 */
[----:B------:R-:W2:Y:S01]  /*0190*/  LDG.E R7, desc[UR6][R4.64] ;  /* 0x0000000604077981 */ /* 0x000ea2000c1e1900 */
[----:B---3--:R-:W-:-:S05]  /*01a0*/  IMAD.WIDE.U32 R10, R9, 0x4, R10 ;  /* 0x00000004090a7825 */ /* 0x008fca00078e000a */
[----:B------:R-:W2:Y:S01]  /*01b0*/  LDG.E R0, desc[UR6][R10.64] ;  /* 0x000000060a007981 */ /* 0x000ea2000c1e1900 */
[----:B------:R-:W-:Y:S01]  /*01c0*/  BSSY.RECONVERGENT B0, `(.L_x_82) ;  /* 0x0000110000007945 */ /* 0x000fe20003800200 */
[----:B------:R-:W-:Y:S02]  /*01d0*/  IMAD.MOV.U32 R15, RZ, RZ, RZ ;  /* 0x000000ffff0f7224 */ /* 0x000fe400078e00ff */
[----:B--2---:R-:W-:-:S05]  /*01e0*/  FADD R7, R7, -R0 ;  /* 0x8000000007077221 */ /* 0x004fca0000000000 */
[----:B------:R-:W-:-:S13]  /*01f0*/  FSETP.GT.AND P0, PT, |R7|, 30, PT ;  /* 0x41f000000700780b */ /* 0x000fda0003f04200 */
[----:B0-----:R-:W-:Y:S05]  /*0200*/  @P0 BRA `(.L_x_83) ;  /* 0x00000010002c0947 */ /* 0x001fea0003800000 */
        /* <DEDUP_REMOVED lines=8> */
[----:B0-----:R-:W-:Y:S01]  /*0290*/  DMUL R12, R12, 0.5 ;  /* 0x3fe000000c0c7828 */ /* 0x001fe20000000000 */
[----:B----4-:R-:W-:-:S07]  /*02a0*/  FADD R6, -R6, R17 ;  /* 0x0000001106067221 */ /* 0x010fce0000000100 */
[----:B-1----:R-:W-:-:S06]  /*02b0*/  DSETP.GEU.AND P0, PT, R12, R8, PT ;  /* 0x000000080c00722a */ /* 0x002fcc0003f0e000 */
[----:B------:R-:W-:-:S13]  /*02c0*/  FSETP.GT.OR P0, PT, |R6|, 30, !P0 ;  /* 0x41f000000600780b */ /* 0x000fda0004704600 */
[----:B------:R-:W-:Y:S05]  /*02d0*/  @P0 BRA `(.L_x_83) ;  /* 0x0000000c00f80947 */ /* 0x000fea0003800000 */
[----:B------:R-:W2:Y:S04]  /*02e0*/  LDG.E R8, desc[UR6][R10.64+0x18] ;  /* 0x000018060a087981 */ /* 0x000ea8000c1e1900 */
[----:B------:R0:W5:Y:S04]  /*02f0*/  LDG.E R5, desc[UR6][R10.64+0xc] ;  /* 0x00000c060a057981 */ /* 0x000168000c1e1900 */
        /* <DEDUP_REMOVED lines=8> */
[----:B------:R-:W-:Y:S01]  /*0380*/  FFMA R14, R9, -5.3903029534742383927e-15, R12 ;  /* 0xa7c234c5090e7823 */ /* 0x000fe2000000000c */
[----:B------:R-:W-:-:S03]  /*0390*/  P2R R9, PR, RZ, 0x1 ;  /* 0x00000001ff097803 */ /* 0x000fc60000000000 */
[----:B------:R-:W-:Y:S01]  /*03a0*/  IMAD.MOV.U32 R21, RZ, RZ, R14 ;  /* 0x000000ffff157224 */ /* 0x000fe200078e000e */
[----:B0-----:R-:W-:Y:S06]  /*03b0*/  @!P0 BRA `(.L_x_84) ;  /* 0x0000000400748947 */ /* 0x001fec0003800000 */
[----:B------:R-:W-:-:S13]  /*03c0*/  FSETP.NEU.AND P0, PT, |R8|, +INF , PT ;  /* 0x7f8000000800780b */ /* 0x000fda0003f0d200 */
[----:B------:R-:W-:Y:S01]  /*03d0*/  @!P0 FMUL R21, RZ, R8 ;  /* 0x00000008ff158220 */ /* 0x000fe20000400000 */
[----:B------:R-:W-:Y:S01]  /*03e0*/  @!P0 IMAD.MOV.U32 R0, RZ, RZ, RZ ;  /* 0x000000ffff008224 */ /* 0x000fe200078e00ff */
[----:B------:R-:W-:Y:S06]  /*03f0*/  @!P0 BRA `(.L_x_84) ;  /* 0x0000000400648947 */ /* 0x000fec0003800000 */
[----:B------:R-:W-:Y:S01]  /*0400*/  IMAD.SHL.U32 R0, R8, 0x100, RZ ;  /* 0x0000010008007824 */ /* 0x000fe200078e00ff */
[----:B------:R-:W-:Y:S02]  /*0410*/  MOV R21, RZ ;  /* 0x000000ff00157202 */ /* 0x000fe40000000f00 */
[----:B------:R-:W-:Y:S01]  /*0420*/  CS2R R22, SRZ ;  /* 0x0000000000167805 */ /* 0x000fe2000001ff00 */
[----:B------:R-:W0:Y:S01]  /*0430*/  LDCU.64 UR8, c[0x4][0x18] ;  /* 0x01000300ff0877ac */ /* 0x000e220008000a00 */
[----:B------:R-:W-:Y:S01]  /*0440*/  LOP3.LUT R0, R0, 0x80000000, RZ, 0xfc, !PT ;  /* 0x8000000000007812 */ /* 0x000fe200078efcff */
[----:B------:R-:W-:-:S06]  /*0450*/  UMOV UR4, URZ ;  /* 0x000000ff00047c82 */ /* 0x000fcc0008000000 */
.L_x_85:
[----:B0-----:R-:W-:Y:S02]  /*0460*/  IMAD.U32 R11, RZ, RZ, UR9 ;  /* 0x00000009ff0b7e24 */ /* 0x001fe4000f8e00ff */
[----:B------:R-:W-:-:S05]  /*0470*/  IMAD.U32 R10, RZ, RZ, UR8 ;  /* 0x00000008ff0a7e24 */ /* 0x000fca000f8e00ff */
[----:B------:R-:W2:Y:S01]  /*0480*/  LDG.E.CONSTANT R11, desc[UR6][R10.64] ;  /* 0x000000060a0b7981 */ /* 0x000ea2000c1e9900 */
[----:B------:R-:W-:Y:S01]  /*0490*/  UIADD3 UR4, UPT, UPT, UR4, 0x1, URZ ;  /* 0x0000000104047890 */ /* 0x000fe2000fffe0ff */
[C---:B------:R-:W-:Y:S01]  /*04a0*/  ISETP.EQ.AND P0, PT, R22.reuse, RZ, PT ;  /* 0x000000ff1600720c */ /* 0x040fe20003f02270 */
[----:B------:R-:W-:Y:S01]  /*04b0*/  UIADD3 UR8, UP1, UPT, UR8, 0x4, URZ ;  /* 0x0000000408087890 */ /* 0x000fe2000ff3e0ff */
[C---:B------:R-:W-:Y:S01]  /*04c0*/  ISETP.EQ.AND P1, PT, R22.reuse, 0x4, PT ;  /* 0x000000041600780c */ /* 0x040fe20003f22270 */
[----:B------:R-:W-:Y:S01]  /*04d0*/  UISETP.NE.AND UP0, UPT, UR4, 0x6, UPT ;  /* 0x000000060400788c */ /* 0x000fe2000bf05270 */
[C---:B------:R-:W-:Y:S01]  /*04e0*/  ISETP.EQ.AND P3, PT, R22.reuse, 0xc, PT ;  /* 0x0000000c1600780c */ /* 0x040fe20003f62270 */
[----:B------:R-:W-:Y:S01]  /*04f0*/  UIADD3.X UR9, UPT, UPT, URZ, UR9, URZ, UP1, !UPT ;  /* 0x00000009ff097290 */ /* 0x000fe20008ffe4ff */
[C---:B------:R-:W-:Y:S02]  /*0500*/  ISETP.EQ.AND P4, PT, R22.reuse, 0x10, PT ;  /* 0x000000101600780c */ /* 0x040fe40003f82270 */
[----:B------:R-:W-:Y:S01]  /*0510*/  ISETP.EQ.AND P5, PT, R22, 0x14, PT ;  /* 0x000000141600780c */ /* 0x000fe20003fa2270 */
[----:B--2---:R-:W-:-:S03]  /*0520*/  IMAD.WIDE.U32 R12, R11, R0, RZ ;  /* 0x000000000b0c7225 */ /* 0x004fc600078e00ff */
[----:B------:R-:W-:-:S04]  /*0530*/  IADD3 R12, P2, PT, R12, R21, RZ ;  /* 0x000000150c0c7210 */ /* 0x000fc80007f5e0ff */
[----:B------:R-:W-:Y:S01]  /*0540*/  @P1 MOV R15, R12 ;  /* 0x0000000c000f1202 */ /* 0x000fe20000000f00 */
[----:B------:R-:W-:Y:S01]  /*0550*/  IMAD.X R21, R13, 0x1, R23, P2 ;  /* 0x000000010d157824 */ /* 0x000fe200010e0617 */
[C---:B------:R-:W-:Y:S01]  /*0560*/  ISETP.EQ.AND P2, PT, R22.reuse, 0x8, PT ;  /* 0x000000081600780c */ /* 0x040fe20003f42270 */
[--C-:B------:R-:W-:Y:S01]  /*0570*/  @P0 IMAD.MOV.U32 R9, RZ, RZ, R12.reuse ;  /* 0x000000ffff090224 */ /* 0x100fe200078e000c */
[----:B------:R-:W-:Y:S01]  /*0580*/  IADD3 R22, PT, PT, R22, 0x4, RZ ;  /* 0x0000000416167810 */ /* 0x000fe20007ffe0ff */
[--C-:B------:R-:W-:Y:S02]  /*0590*/  @P3 IMAD.MOV.U32 R17, RZ, RZ, R12.reuse ;  /* 0x000000ffff113224 */ /* 0x100fe400078e000c */
[--C-:B------:R-:W-:Y:S02]  /*05a0*/  @P4 IMAD.MOV.U32 R18, RZ, RZ, R12.reuse ;  /* 0x000000ffff124224 */ /* 0x100fe400078e000c */
[----:B------:R-:W-:-:S06]  /*05b0*/  @P5 IMAD.MOV.U32 R19, RZ, RZ, R12 ;  /* 0x000000ffff135224 */ /* 0x000fcc00078e000c */
[----:B------:R-:W-:Y:S01]  /*05c0*/  @P2 IMAD.MOV.U32 R16, RZ, RZ, R12 ;  /* 0x000000ffff102224 */ /* 0x000fe200078e000c */
[----:B------:R-:W-:Y:S06]  /*05d0*/  BRA.U UP0, `(.L_x_85) ;  /* 0xfffffffd00a07547 */ /* 0x000fec000b83ffff */
[----:B------:R-:W-:-:S04]  /*05e0*/  SHF.R.U32.HI R10, RZ, 0x17, R8 ;  /* 0x00000017ff0a7819 */ /* 0x000fc80000011608 */
[C---:B------:R-:W-:Y:S02]  /*05f0*/  LOP3.LUT R0, R10.reuse, 0xe0, RZ, 0xc0, !PT ;  /* 0x000000e00a007812 */ /* 0x040fe400078ec0ff */
[----:B------:R-:W-:-:S03]  /*0600*/  LOP3.LUT P6, RZ, R10, 0x1f, RZ, 0xc0, !PT ;  /* 0x0000001f0aff7812 */ /* 0x000fc600078cc0ff */
[----:B------:R-:W-:-:S05]  /*0610*/  VIADD R0, R0, 0xffffff80 ;  /* 0xffffff8000007836 */ /* 0x000fca0000000000 */
[----:B------:R-:W-:-:S05]  /*0620*/  SHF.R.U32.HI R0, RZ, 0x5, R0 ;  /* 0x00000005ff007819 */ /* 0x000fca0000011600 */
[----:B------:R-:W-:-:S05]  /*0630*/  IMAD.U32 R22, R0, -0x4, RZ ;  /* 0xfffffffc00167824 */ /* 0x000fca00078e00ff */
[C---:B------:R-:W-:Y:S02]  /*0640*/  ISETP.EQ.AND P3, PT, R22.reuse, -0x18, PT ;  /* 0xffffffe81600780c */ /* 0x040fe40003f62270 */
[C---:B------:R-:W-:Y:S02]  /*0650*/  ISETP.EQ.AND P4, PT, R22.reuse, -0x14, PT ;  /* 0xffffffec1600780c */ /* 0x040fe40003f82270 */
[C---:B------:R-:W-:Y:S02]  /*0660*/  ISETP.EQ.AND P0, PT, R22.reuse, -0x10, PT ;  /* 0xfffffff01600780c */ /* 0x040fe40003f02270 */
[C---:B------:R-:W-:Y:S02]  /*0670*/  ISETP.EQ.AND P1, PT, R22.reuse, -0xc, PT ;  /* 0xfffffff41600780c */ /* 0x040fe40003f22270 */
[C---:B------:R-:W-:Y:S02]  /*0680*/  ISETP.EQ.AND P2, PT, R22.reuse, -0x8, PT ;  /* 0xfffffff81600780c */ /* 0x040fe40003f42270 */
[----:B------:R-:W-:-:S03]  /*0690*/  ISETP.EQ.AND P5, PT, R22, 0x4, PT ;  /* 0x000000041600780c */ /* 0x000fc60003fa2270 */
[--C-:B------:R-:W-:Y:S01]  /*06a0*/  @P3 IMAD.MOV.U32 R0, RZ, RZ, R9.reuse ;  /* 0x000000ffff003224 */ /* 0x100fe200078e0009 */
[C---:B------:R-:W-:Y:S01]  /*06b0*/  ISETP.EQ.AND P3, PT, R22.reuse, -0x4, PT ;  /* 0xfffffffc1600780c */ /* 0x040fe20003f62270 */
[----:B------:R-:W-:Y:S01]  /*06c0*/  @P4 IMAD.MOV.U32 R11, RZ, RZ, R9 ;  /* 0x000000ffff0b4224 */ /* 0x000fe200078e0009 */
[----:B------:R-:W-:Y:S01]  /*06d0*/  @P4 MOV R0, R15 ;  /* 0x0000000f00004202 */ /* 0x000fe20000000f00 */
[----:B------:R-:W-:Y:S01]  /*06e0*/  @P0 IMAD.MOV.U32 R11, RZ, RZ, R15 ;  /* 0x000000ffff0b0224 */ /* 0x000fe200078e000f */
[----:B------:R-:W-:Y:S01]  /*06f0*/  ISETP.EQ.AND P4, PT, R22, RZ, PT ;  /* 0x000000ff1600720c */ /* 0x000fe20003f82270 */
[--C-:B------:R-:W-:Y:S02]  /*0700*/  @P1 IMAD.MOV.U32 R11, RZ, RZ, R16.reuse ;  /* 0x000000ffff0b1224 */ /* 0x100fe400078e0010 */
[----:B------:R-:W-:Y:S01]  /*0710*/  @P2 MOV R11, R17 ;  /* 0x00000011000b2202 */ /* 0x000fe20000000f00 */
[----:B------:R-:W-:Y:S02]  /*0720*/  @P0 IMAD.MOV.U32 R0, RZ, RZ, R16 ;  /* 0x000000ffff000224 */ /* 0x000fe400078e0010 */
[----:B------:R-:W-:-:S02]  /*0730*/  @P1 IMAD.MOV.U32 R0, RZ, RZ, R17 ;  /* 0x000000ffff001224 */ /* 0x000fc400078e0011 */
[--C-:B------:R-:W-:Y:S02]  /*0740*/  @P2 IMAD.MOV.U32 R0, RZ, RZ, R18.reuse ;  /* 0x000000ffff002224 */ /* 0x100fe400078e0012 */
[----:B------:R-:W-:Y:S02]  /*0750*/  @P3 IMAD.MOV.U32 R11, RZ, RZ, R18 ;  /* 0x000000ffff0b3224 */ /* 0x000fe400078e0012 */
[--C-:B------:R-:W-:Y:S01]  /*0760*/  @P3 IMAD.MOV.U32 R0, RZ, RZ, R19.reuse ;  /* 0x000000ffff003224 */ /* 0x100fe200078e0013 */
[----:B------:R-:W-:Y:S01]  /*0770*/  @P4 MOV R0, R21 ;  /* 0x0000001500004202 */ /* 0x000fe20000000f00 */
[----:B------:R-:W-:Y:S02]  /*0780*/  @P4 IMAD.MOV.U32 R11, RZ, RZ, R19 ;  /* 0x000000ffff0b4224 */ /* 0x000fe400078e0013 */
[----:B------:R-:W-:-:S04]  /*0790*/  @P5 IMAD.MOV.U32 R11, RZ, RZ, R21 ;  /* 0x000000ffff0b5224 */ /* 0x000fc800078e0015 */
[----:B------:R-:W-:Y:S01]  /*07a0*/  IMAD.MOV.U32 R12, RZ, RZ, R11 ;  /* 0x000000ffff0c7224 */ /* 0x000fe200078e000b */
[----:B------:R-:W-:Y:S06]  /*07b0*/  @!P6 BRA `(.L_x_86) ;  /* 0x00000000002ce947 */ /* 0x000fec0003800000 */
[----:B------:R-:W-:Y:S01]  /*07c0*/  @P0 IMAD.MOV.U32 R13, RZ, RZ, R9 ;  /* 0x000000ffff0d0224 */ /* 0x000fe200078e0009 */
[----:B------:R-:W-:Y:S01]  /*07d0*/  ISETP.EQ.AND P0, PT, R22, 0x8, PT ;  /* 0x000000081600780c */ /* 0x000fe20003f02270 */
[----:B------:R-:W-:Y:S01]  /*07e0*/  @P1 IMAD.MOV.U32 R13, RZ, RZ, R15 ;  /* 0x000000ffff0d1224 */ /* 0x000fe200078e000f */
[----:B------:R-:W-:Y:S01]  /*07f0*/  @P2 MOV R13, R16 ;  /* 0x00000010000d2202 */ /* 0x000fe20000000f00 */
[----:B------:R-:W-:Y:S01]  /*0800*/  @P3 IMAD.MOV.U32 R13, RZ, RZ, R17 ;  /* 0x000000ffff0d3224 */ /* 0x000fe200078e0011 */
[----:B------:R-:W-:Y:S01]  /*0810*/  LOP3.LUT R11, R10, 0x1f, RZ, 0xc0, !PT ;  /* 0x0000001f0a0b7812 */ /* 0x000fe200078ec0ff */
[----:B------:R-:W-:Y:S02]  /*0820*/  @P4 IMAD.MOV.U32 R13, RZ, RZ, R18 ;  /* 0x000000ffff0d4224 */ /* 0x000fe400078e0012 */
[----:B------:R-:W-:Y:S01]  /*0830*/  @P5 IMAD.MOV.U32 R13, RZ, RZ, R19 ;  /* 0x000000ffff0d5224 */ /* 0x000fe200078e0013 */
[----:B------:R-:W-:-:S05]  /*0840*/  SHF.L.W.U32.HI R0, R12, R11, R0 ;  /* 0x0000000b0c007219 */ /* 0x000fca0000010e00 */
[----:B------:R-:W-:-:S05]  /*0850*/  @P0 IMAD.MOV.U32 R13, RZ, RZ, R21 ;  /* 0x000000ffff0d0224 */ /* 0x000fca00078e0015 */
[----:B------:R-:W-:-:S07]  /*0860*/  SHF.L.W.U32.HI R12, R13, R11, R12 ;  /* 0x0000000b0d0c7219 */ /* 0x000fce0000010e0c */
.L_x_86:
[C---:B------:R-:W-:Y:S01]  /*0870*/  SHF.L.W.U32.HI R21, R12.reuse, 0x2, R0 ;  /* 0x000000020c157819 */ /* 0x040fe20000010e00 */
[----:B------:R-:W-:Y:S01]  /*0880*/  UMOV UR4, 0x54442d19 ;  /* 0x54442d1900047882 */ /* 0x000fe20000000000 */
[----:B------:R-:W-:Y:S01]  /*0890*/  SHF.L.U32 R10, R12, 0x2, RZ ;  /* 0x000000020c0a7819 */ /* 0x000fe200000006ff */
[----:B------:R-:W-:Y:S01]  /*08a0*/  UMOV UR5, 0x3bf921fb ;  /* 0x3bf921fb00057882 */ /* 0x000fe20000000000 */
[----:B------:R-:W-:Y:S02]  /*08b0*/  SHF.R.S32.HI R11, RZ, 0x1f, R21 ;  /* 0x0000001fff0b7819 */ /* 0x000fe40000011415 */
[----:B------:R-:W-:Y:S02]  /*08c0*/  ISETP.GE.AND P0, PT, R8, RZ, PT ;  /* 0x000000ff0800720c */ /* 0x000fe40003f06270 */
[C---:B------:R-:W-:Y:S02]  /*08d0*/  LOP3.LUT R10, R11.reuse, R10, RZ, 0x3c, !PT ;  /* 0x0000000a0b0a7212 */ /* 0x040fe400078e3cff */
[----:B------:R-:W-:-:S02]  /*08e0*/  LOP3.LUT R11, R11, R21, RZ, 0x3c, !PT ;  /* 0x000000150b0b7212 */ /* 0x000fc400078e3cff */
[----:B------:R-:W-:Y:S02]  /*08f0*/  SHF.R.U32.HI R0, RZ, 0x1e, R0 ;  /* 0x0000001eff007819 */ /* 0x000fe40000011600 */
[C---:B------:R-:W-:Y:S02]  /*0900*/  LOP3.LUT R22, R21.reuse, R8, RZ, 0x3c, !PT ;  /* 0x0000000815167212 */ /* 0x040fe400078e3cff */
[----:B------:R-:W0:Y:S01]  /*0910*/  I2F.F64.S64 R10, R10 ;  /* 0x0000000a000a7312 */ /* 0x000e220000301c00 */
[----:B------:R-:W-:Y:S02]  /*0920*/  LEA.HI R0, R21, R0, RZ, 0x1 ;  /* 0x0000000015007211 */ /* 0x000fe400078f08ff */
[----:B------:R-:W-:-:S03]  /*0930*/  ISETP.GE.AND P1, PT, R22, RZ, PT ;  /* 0x000000ff1600720c */ /* 0x000fc60003f26270 */
[----:B------:R-:W-:-:S04]  /*0940*/  IMAD.MOV R21, RZ, RZ, -R0 ;  /* 0x000000ffff157224 */ /* 0x000fc800078e0a00 */
[----:B------:R-:W-:Y:S01]  /*0950*/  @!P0 IMAD.MOV.U32 R0, RZ, RZ, R21 ;  /* 0x000000ffff008224 */ /* 0x000fe200078e0015 */
[----:B0-----:R-:W-:-:S10]  /*0960*/  DMUL R12, R10, UR4 ;  /* 0x000000040a0c7c28 */ /* 0x001fd40008000000 */
[----:B------:R-:W0:Y:S02]  /*0970*/  F2F.F32.F64 R12, R12 ;  /* 0x0000000c000c7310 */ /* 0x000e240000301000 */
[----:B0-----:R-:W-:-:S07]  /*0980*/  FSEL R21, -R12, R12, !P1 ;  /* 0x0000000c0c157208 */ /* 0x001fce0004800100 */
.L_x_84:
[C---:B------:R-:W-:Y:S01]  /*0990*/  LOP3.LUT R12, R0.reuse, 0x1, RZ, 0xc0, !PT ;  /* 0x00000001000c7812 */ /* 0x040fe200078ec0ff */
[----:B------:R-:W-:Y:S02]  /*09a0*/  IMAD.MOV.U32 R22, RZ, RZ, 0x37cbac00 ;  /* 0x37cbac00ff167424 */ /* 0x000fe400078e00ff */
[----:B------:R-:W-:Y:S01]  /*09b0*/  FMUL R11, R21, R21 ;  /* 0x00000015150b7220 */ /* 0x000fe20000400000 */
[----:B------:R-:W-:Y:S01]  /*09c0*/  IADD3 R0, PT, PT, R0, 0x1, RZ ;  /* 0x0000000100007810 */ /* 0x000fe20007ffe0ff */
[----:B------:R-:W-:Y:S01]  /*09d0*/  IMAD.MOV.U32 R13, RZ, RZ, 0x3e2aaaa8 ;  /* 0x3e2aaaa8ff0d7424 */ /* 0x000fe200078e00ff */
[----:B------:R-:W-:Y:S01]  /*09e0*/  ISETP.NE.U32.AND P0, PT, R12, 0x1, PT ;  /* 0x000000010c00780c */ /* 0x000fe20003f05070 */
[----:B------:R-:W-:Y:S01]  /*09f0*/  FFMA R10, R11, R22, -0.0013887860113754868507 ;  /* 0xbab607ed0b0a7423 */ /* 0x000fe20000000016 */
[----:B------:R-:W-:Y:S01]  /*0a00*/  IMAD.MOV.U32 R12, RZ, RZ, 0x3c0885e4 ;  /* 0x3c0885e4ff0c7424 */ /* 0x000fe200078e00ff */
[----:B------:R-:W-:Y:S02]  /*0a10*/  FSETP.GE.AND P2, PT, |R8|, 105615, PT ;  /* 0x47ce47800800780b */ /* 0x000fe40003f46200 */
[----:B------:R-:W-:-:S02]  /*0a20*/  LOP3.LUT P1, RZ, R0, 0x2, RZ, 0xc0, !PT ;  /* 0x0000000200ff7812 */ /* 0x000fc4000782c0ff */
[----:B------:R-:W-:Y:S02]  /*0a30*/  FSEL R10, R10, -0.00019574658654164522886, P0 ;  /* 0xb94d41530a0a7808 */ /* 0x000fe40000000000 */
[----:B------:R-:W-:Y:S02]  /*0a40*/  FSEL R12, R12, 0.041666727513074874878, !P0 ;  /* 0x3d2aaabb0c0c7808 */ /* 0x000fe40004000000 */
        /* <DEDUP_REMOVED lines=12> */
[----:B------:R-:W-:Y:S01]  /*0b10*/  IMAD.SHL.U32 R0, R8, 0x100, RZ ;  /* 0x0000010008007824 */ /* 0x000fe200078e00ff */
[----:B------:R-:W-:Y:S01]  /*0b20*/  MOV R25, RZ ;  /* 0x000000ff00197202 */ /* 0x000fe20000000f00 */
[----:B------:R-:W-:Y:S01]  /*0b30*/  IMAD.MOV.U32 R23, RZ, RZ, RZ ;  /* 0x000000ffff177224 */ /* 0x000fe200078e00ff */
[----:B------:R-:W0:Y:S01]  /*0b40*/  LDCU.64 UR8, c[0x4][0x18] ;  /* 0x01000300ff0877ac */ /* 0x000e220008000a00 */
[----:B------:R-:W-:Y:S01]  /*0b50*/  IMAD.MOV.U32 R14, RZ, RZ, RZ ;  /* 0x000000ffff0e7224 */ /* 0x000fe200078e00ff */
[----:B------:R-:W-:Y:S01]  /*0b60*/  LOP3.LUT R27, R0, 0x80000000, RZ, 0xfc, !PT ;  /* 0x80000000001b7812 */ /* 0x000fe200078efcff */
[----:B------:R-:W-:-:S06]  /*0b70*/  UMOV UR4, URZ ;  /* 0x000000ff00047c82 */ /* 0x000fcc0008000000 */
.L_x_88:
        /* <DEDUP_REMOVED lines=11> */
[----:B------:R-:W-:-:S02]  /*0c30*/  ISETP.EQ.AND P4, PT, R14, 0x10, PT ;  /* 0x000000100e00780c */ /* 0x000fc40003f82270 */
[C---:B------:R-:W-:Y:S01]  /*0c40*/  ISETP.EQ.AND P5, PT, R14.reuse, 0x14, PT ;  /* 0x000000140e00780c */ /* 0x040fe20003fa2270 */
[----:B------:R-:W-:Y:S02]  /*0c50*/  VIADD R14, R14, 0x4 ;  /* 0x000000040e0e7836 */ /* 0x000fe40000000000 */
[----:B--2---:R-:W-:-:S03]  /*0c60*/  IMAD.WIDE.U32 R12, R10, R27, RZ ;  /* 0x0000001b0a0c7225 */ /* 0x004fc600078e00ff */
[----:B------:R-:W-:-:S04]  /*0c70*/  IADD3 R0, P6, PT, R12, R23, RZ ;  /* 0x000000170c007210 */ /* 0x000fc80007fde0ff */
[-C--:B------:R-:W-:Y:S01]  /*0c80*/  @P0 MOV R9, R0.reuse ;  /* 0x0000000000090202 */ /* 0x080fe20000000f00 */
[----:B------:R-:W-:Y:S02]  /*0c90*/  IMAD.X R23, R13, 0x1, R25, P6 ;  /* 0x000000010d177824 */ /* 0x000fe400030e0619 */
[----:B------:R-:W-:Y:S01]  /*0ca0*/  @P5 MOV R19, R0 ;  /* 0x0000000000135202 */ /* 0x000fe20000000f00 */
[--C-:B------:R-:W-:Y:S02]  /*0cb0*/  @P1 IMAD.MOV.U32 R15, RZ, RZ, R0.reuse ;  /* 0x000000ffff0f1224 */ /* 0x100fe400078e0000 */
[--C-:B------:R-:W-:Y:S02]  /*0cc0*/  @P2 IMAD.MOV.U32 R16, RZ, RZ, R0.reuse ;  /* 0x000000ffff102224 */ /* 0x100fe400078e0000 */
[--C-:B------:R-:W-:Y:S02]  /*0cd0*/  @P3 IMAD.MOV.U32 R17, RZ, RZ, R0.reuse ;  /* 0x000000ffff113224 */ /* 0x100fe400078e0000 */
        /* <DEDUP_REMOVED lines=13> */
[----:B------:R-:W-:-:S03]  /*0db0*/  ISETP.EQ.AND P5, PT, R12, RZ, PT ;  /* 0x000000ff0c00720c */ /* 0x000fc60003fa2270 */
[----:B------:R-:W-:Y:S01]  /*0dc0*/  @P3 IMAD.MOV.U32 R0, RZ, RZ, R9 ;  /* 0x000000ffff003224 */ /* 0x000fe200078e0009 */
[C---:B------:R-:W-:Y:S01]  /*0dd0*/  ISETP.EQ.AND P3, PT, R12.reuse, -0x4, PT ;  /* 0xfffffffc0c00780c */ /* 0x040fe20003f62270 */
[--C-:B------:R-:W-:Y:S01]  /*0de0*/  @P4 IMAD.MOV.U32 R0, RZ, RZ, R15.reuse ;  /* 0x000000ffff004224 */ /* 0x100fe200078e000f */
[----:B------:R-:W-:Y:S01]  /*0df0*/  @P4 MOV R10, R9 ;  /* 0x00000009000a4202 */ /* 0x000fe20000000f00 */
[----:B------:R-:W-:Y:S01]  /*0e00*/  @P2 IMAD.MOV.U32 R10, RZ, RZ, R15 ;  /* 0x000000ffff0a2224 */ /* 0x000fe200078e000f */
[----:B------:R-:W-:Y:S01]  /*0e10*/  ISETP.EQ.AND P4, PT, R12, 0x4, PT ;  /* 0x000000040c00780c */ /* 0x000fe20003f82270 */
[--C-:B------:R-:W-:Y:S01]  /*0e20*/  @P2 IMAD.MOV.U32 R0, RZ, RZ, R16.reuse ;  /* 0x000000ffff002224 */ /* 0x100fe200078e0010 */
[----:B------:R-:W-:Y:S01]  /*0e30*/  @P1 MOV R0, R17 ;  /* 0x0000001100001202 */ /* 0x000fe20000000f00 */
[----:B------:R-:W-:Y:S02]  /*0e40*/  @P1 IMAD.MOV.U32 R10, RZ, RZ, R16 ;  /* 0x000000ffff0a1224 */ /* 0x000fe400078e0010 */
[----:B------:R-:W-:-:S02]  /*0e50*/  @P0 IMAD.MOV.U32 R10, RZ, RZ, R17 ;  /* 0x000000ffff0a0224 */ /* 0x000fc400078e0011 */
[--C-:B------:R-:W-:Y:S02]  /*0e60*/  @P0 IMAD.MOV.U32 R0, RZ, RZ, R18.reuse ;  /* 0x000000ffff000224 */ /* 0x100fe400078e0012 */
[----:B------:R-:W-:Y:S01]  /*0e70*/  @P3 IMAD.MOV.U32 R10, RZ, RZ, R18 ;  /* 0x000000ffff0a3224 */ /* 0x000fe200078e0012 */
[----:B------:R-:W-:Y:S01]  /*0e80*/  @P5 MOV R10, R19 ;  /* 0x00000013000a5202 */ /* 0x000fe20000000f00 */
[----:B------:R-:W-:Y:S02]  /*0e90*/  @P3 IMAD.MOV.U32 R0, RZ, RZ, R19 ;  /* 0x000000ffff003224 */ /* 0x000fe400078e0013 */
[--C-:B------:R-:W-:Y:S02]  /*0ea0*/  @P5 IMAD.MOV.U32 R0, RZ, RZ, R23.reuse ;  /* 0x000000ffff005224 */ /* 0x100fe400078e0017 */
[----:B------:R-:W-:Y:S01]  /*0eb0*/  @P4 IMAD.MOV.U32 R10, RZ, RZ, R23 ;  /* 0x000000ffff0a4224 */ /* 0x000fe200078e0017 */
[----:B------:R-:W-:Y:S06]  /*0ec0*/  @!P6 BRA `(.L_x_89) ;  /* 0x000000000028e947 */ /* 0x000fec0003800000 */
[----:B------:R-:W-:Y:S01]  /*0ed0*/  @P1 IMAD.MOV.U32 R9, RZ, RZ, R15 ;  /* 0x000000ffff091224 */ /* 0x000fe200078e000f */
[----:B------:R-:W-:Y:S01]  /*0ee0*/  LOP3.LUT R11, R11, 0x1f, RZ, 0xc0, !PT ;  /* 0x0000001f0b0b7812 */ /* 0x000fe200078ec0ff */
[----:B------:R-:W-:Y:S01]  /*0ef0*/  @P0 IMAD.MOV.U32 R9, RZ, RZ, R16 ;  /* 0x000000ffff090224 */ /* 0x000fe200078e0010 */
[----:B------:R-:W-:Y:S02]  /*0f00*/  ISETP.EQ.AND P0, PT, R12, 0x8, PT ;  /* 0x000000080c00780c */ /* 0x000fe40003f02270 */
[----:B------:R-:W-:Y:S01]  /*0f10*/  @P3 MOV R9, R17 ;  /* 0x0000001100093202 */ /* 0x000fe20000000f00 */
[----:B------:R-:W-:Y:S01]  /*0f20*/  @P5 IMAD.MOV.U32 R9, RZ, RZ, R18 ;  /* 0x000000ffff095224 */ /* 0x000fe200078e0012 */
[----:B------:R-:W-:Y:S01]  /*0f30*/  SHF.L.W.U32.HI R0, R10, R11, R0 ;  /* 0x0000000b0a007219 */ /* 0x000fe20000010e00 */
[----:B------:R-:W-:-:S08]  /*0f40*/  @P4 IMAD.MOV.U32 R9, RZ, RZ, R19 ;  /* 0x000000ffff094224 */ /* 0x000fd000078e0013 */
[----:B------:R-:W-:-:S05]  /*0f50*/  @P0 IMAD.MOV.U32 R9, RZ, RZ, R23 ;  /* 0x000000ffff090224 */ /* 0x000fca00078e0017 */
[----:B------:R-:W-:-:S07]  /*0f60*/  SHF.L.W.U32.HI R10, R9, R11, R10 ;  /* 0x0000000b090a7219 */ /* 0x000fce0000010e0a */
.L_x_89:
[C---:B------:R-:W-:Y:S01]  /*0f70*/  SHF.L.W.U32.HI R9, R10.reuse, 0x2, R0 ;  /* 0x000000020a097819 */ /* 0x040fe20000010e00 */
[----:B------:R-:W-:Y:S01]  /*0f80*/  IMAD.SHL.U32 R10, R10, 0x4, RZ ;  /* 0x000000040a0a7824 */ /* 0x000fe200078e00ff */
[----:B------:R-:W-:Y:S01]  /*0f90*/  UMOV UR4, 0x54442d19 ;  /* 0x54442d1900047882 */ /* 0x000fe20000000000 */
[----:B------:R-:W-:Y:S01]  /*0fa0*/  UMOV UR5, 0x3bf921fb ;  /* 0x3bf921fb00057882 */ /* 0x000fe20000000000 */
[----:B------:R-:W-:Y:S02]  /*0fb0*/  SHF.R.S32.HI R11, RZ, 0x1f, R9 ;  /* 0x0000001fff0b7819 */ /* 0x000fe40000011409 */
[----:B------:R-:W-:Y:S02]  /*0fc0*/  ISETP.GE.AND P1, PT, R8, RZ, PT ;  /* 0x000000ff0800720c */ /* 0x000fe40003f26270 */
[C---:B------:R-:W-:Y:S02]  /*0fd0*/  LOP3.LUT R12, R11.reuse, R10, RZ, 0x3c, !PT ;  /* 0x0000000a0b0c7212 */ /* 0x040fe400078e3cff */
[----:B------:R-:W-:-:S02]  /*0fe0*/  LOP3.LUT R13, R11, R9, RZ, 0x3c, !PT ;  /* 0x000000090b0d7212 */ /* 0x000fc400078e3cff */
[----:B------:R-:W-:Y:S02]  /*0ff0*/  SHF.R.U32.HI R0, RZ, 0x1e, R0 ;  /* 0x0000001eff007819 */ /* 0x000fe40000011600 */
[----:B------:R-:W0:Y:S01]  /*1000*/  I2F.F64.S64 R10, R12 ;  /* 0x0000000c000a7312 */ /* 0x000e220000301c00 */
[C---:B------:R-:W-:Y:S02]  /*1010*/  LOP3.LUT R8, R9.reuse, R8, RZ, 0x3c, !PT ;  /* 0x0000000809087212 */ /* 0x040fe400078e3cff */
[----:B------:R-:W-:Y:S02]  /*1020*/  LEA.HI R20, R9, R0, RZ, 0x1 ;  /* 0x0000000009147211 */ /* 0x000fe400078f08ff */
[----:B------:R-:W-:Y:S02]  /*1030*/  ISETP.GE.AND P0, PT, R8, RZ, PT ;  /* 0x000000ff0800720c */ /* 0x000fe40003f06270 */
[----:B------:R-:W-:-:S05]  /*1040*/  IADD3 R0, PT, PT, -R20, RZ, RZ ;  /* 0x000000ff14007210 */ /* 0x000fca0007ffe1ff */
[----:B------:R-:W-:Y:S01]  /*1050*/  @!P1 IMAD.MOV.U32 R20, RZ, RZ, R0 ;  /* 0x000000ffff149224 */ /* 0x000fe200078e0000 */
[----:B0-----:R-:W-:-:S10]  /*1060*/  DMUL R10, R10, UR4 ;  /* 0x000000040a0a7c28 */ /* 0x001fd40008000000 */
[----:B------:R-:W0:Y:S02]  /*1070*/  F2F.F32.F64 R10, R10 ;  /* 0x0000000a000a7310 */ /* 0x000e240000301000 */
[----:B0-----:R-:W-:-:S07]  /*1080*/  FSEL R14, -R10, R10, !P0 ;  /* 0x0000000a0a0e7208 */ /* 0x001fce0004000100 */
.L_x_87:
[----:B------:R-:W-:Y:S01]  /*1090*/  LOP3.LUT R0, R20, 0x1, RZ, 0xc0, !PT ;  /* 0x0000000114007812 */ /* 0x000fe200078ec0ff */
        /* <DEDUP_REMOVED lines=13> */
[----:B0-----:R-:W-:Y:S01]  /*1170*/  DMUL R8, R8, 0.5 ;  /* 0x3fe0000008087828 */ /* 0x001fe20000000000 */
[----:B------:R-:W0:Y:S01]  /*1180*/  F2F.F64.F32 R14, -R4 ;  /* 0x80000004000e7310 */ /* 0x000e220000201800 */
[C---:B------:R-:W-:Y:S02]  /*1190*/  FFMA R22, R11.reuse, R22, R10 ;  /* 0x000000160b167223 */ /* 0x040fe4000000000a */
[----:B------:R-:W-:Y:S01]  /*11a0*/  FFMA R13, R11, R0, RZ ;  /* 0x000000000b0d7223 */ /* 0x000fe200000000ff */
[----:B-1----:R-:W-:-:S03]  /*11b0*/  DMUL R16, R16, 0.5 ;  /* 0x3fe0000010107828 */ /* 0x002fc60000000000 */
[----:B------:R-:W-:Y:S01]  /*11c0*/  FFMA R0, R13, R22, R0 ;  /* 0x000000160d007223 */ /* 0x000fe20000000000 */
[----:B------:R-:W1:Y:S03]  /*11d0*/  F2F.F64.F32 R10, R5 ;  /* 0x00000005000a7310 */ /* 0x000e660000201800 */
[----:B------:R-:W-:-:S04]  /*11e0*/  @P1 FADD R0, RZ, -R0 ;  /* 0x80000000ff001221 */ /* 0x000fc80000000000 */
[CC--:B------:R-:W-:Y:S01]  /*11f0*/  FMUL R13, R7.reuse, R0.reuse ;  /* 0x00000000070d7220 */ /* 0x0c0fe20000400000 */
[C---:B------:R-:W-:Y:S01]  /*1200*/  FMUL R0, R6.reuse, R0 ;  /* 0x0000000006007220 */ /* 0x040fe20000400000 */
[----:B0-----:R-:W-:Y:S02]  /*1210*/  DMUL R14, R14, 0.5 ;  /* 0x3fe000000e0e7828 */ /* 0x001fe40000000000 */
[-C--:B------:R-:W-:Y:S01]  /*1220*/  FFMA R13, R6, R21.reuse, R13 ;  /* 0x00000015060d7223 */ /* 0x080fe2000000000d */
[----:B------:R-:W-:Y:S01]  /*1230*/  FFMA R7, R7, R21, -R0 ;  /* 0x0000001507077223 */ /* 0x000fe20000000800 */
[----:B-1----:R-:W-:-:S04]  /*1240*/  DMUL R10, R10, 0.5 ;  /* 0x3fe000000a0a7828 */ /* 0x002fc80000000000 */
[----:B------:R-:W0:Y:S08]  /*1250*/  F2F.F64.F32 R12, R13 ;  /* 0x0000000d000c7310 */ /* 0x000e300000201800 */
[----:B------:R-:W1:Y:S01]  /*1260*/  F2F.F64.F32 R6, R7 ;  /* 0x0000000700067310 */ /* 0x000e620000201800 */
[----:B0-----:R-:W-:-:S06]  /*1270*/  DSETP.GTU.AND P0, PT, R14, R12, PT ;  /* 0x0000000c0e00722a */ /* 0x001fcc0003f0c000 */
[----:B-1----:R-:W-:-:S06]  /*1280*/  DSETP.LE.AND P0, PT, R8, R6, !P0 ;  /* 0x000000060800722a */ /* 0x002fcc0004703000 */
[----:B------:R-:W-:-:S06]  /*1290*/  DSETP.GE.AND P0, PT, R10, R6, P0 ;  /* 0x000000060a00722a */ /* 0x000fcc0000706000 */
[----:B------:R-:W-:-:S06]  /*12a0*/  DSETP.GE.AND P0, PT, R16, R12, P0 ;  /* 0x0000000c1000722a */ /* 0x000fcc0000706000 */
[----:B------:R-:W-:-:S08]  /*12b0*/  SEL R15, RZ, 0x1, !P0 ;  /* 0x00000001ff0f7807 */ /* 0x000fd00004000000 */
.L_x_83:
[----:B------:R-:W-:Y:S05]  /*12c0*/  BSYNC.RECONVERGENT B0 ;  /* 0x0000000000007941 */ /* 0x000fea0003800200 */
.L_x_82:
[----:B------:R-:W-:Y:S01]  /*12d0*/  STG.E desc[UR6][R2.64], R15 ;  /* 0x0000000f02007986 */ /* 0x000fe2000c101906 */
[----:B------:R-:W-:Y:S05]  /*12e0*/  EXIT ;  /* 0x000000000000794d */ /* 0x000fea0003800000 */
.L_x_90:
        /* <DEDUP_REMOVED lines=9> */
.L_x_153:


//--------------------- .text._Z17roipool3d_forwardiiiiiPKfS0_S0_PfPi --------------------------
	.section	.text._Z17roipool3d_forwardiiiiiPKfS0_S0_PfPi,"ax",@progbits
	.align	128
        .global         _Z17roipool3d_forwardiiiiiPKfS0_S0_PfPi
        .type           _Z17roipool3d_forwardiiiiiPKfS0_S0_PfPi,@function
        .size           _Z17roipool3d_forwardiiiiiPKfS0_S0_PfPi,(.L_x_154 - _Z17roipool3d_forwardiiiiiPKfS0_S0_PfPi)
        .other          _Z17roipool3d_forwardiiiiiPKfS0_S0_PfPi,@"STO_CUDA_ENTRY STV_DEFAULT"
_Z17roipool3d_forwardiiiiiPKfS0_S0_PfPi:
.text._Z17roipool3d_forwardiiiiiPKfS0_S0_PfPi:
[----:B------:R-:W-:Y:S01]  /*0000*/  LDC R1, c[0x0][0x37c] ;  /* 0x0000df00ff017b82 */ /* 0x000fe20000000800 */
[----:B------:R-:W0:Y:S07]  /*0010*/  S2R R5, SR_TID.X ;  /* 0x0000000000057919 */ /* 0x000e2e0000002100 */
[----:B------:R-:W0:Y:S08]  /*0020*/  S2UR UR4, SR_CTAID.X ;  /* 0x00000000000479c3 */ /* 0x000e300000002500 */
[----:B------:R-:W0:Y:S08]  /*0030*/  LDC R0, c[0x0][0x360] ;  /* 0x0000d800ff007b82 */ /* 0x000e300000000800 */
[----:B------:R-:W1:Y:S08]  /*0040*/  LDC R6, c[0x0][0x380] ;  /* 0x0000e000ff067b82 */ /* 0x000e700000000800 */
[----:B------:R-:W2:Y:S01]  /*0050*/  LDC R3, c[0x0][0x388] ;  /* 0x0000e200ff037b82 */ /* 0x000ea20000000800 */
[----:B0-----:R-:W-:Y:S01]  /*0060*/  IMAD R0, R0, UR4, R5 ;  /* 0x0000000400007c24 */ /* 0x001fe2000f8e0205 */
[----:B-1----:R-:W-:-:S04]  /*0070*/  ISETP.GE.AND P0, PT, R6, 0x1, PT ;  /* 0x000000010600780c */ /* 0x002fc80003f06270 */
[----:B--2---:R-:W-:-:S13]  /*0080*/  ISETP.GE.OR P0, PT, R0, R3, !P0 ;  /* 0x000000030000720c */ /* 0x004fda0004706670 */
[----:B------:R-:W-:Y:S05]  /*0090*/  @P0 EXIT ;  /* 0x000000000000094d */ /* 0x000fea0003800000 */
[----:B------:R-:W0:Y:S01]  /*00a0*/  LDCU UR4, c[0x0][0x384] ;  /* 0x00007080ff0477ac */ /* 0x000e220008000800 */
[----:B------:R-:W1:Y:S01]  /*00b0*/  LDCU.64 UR6, c[0x0][0x358] ;  /* 0x00006b00ff0677ac */ /* 0x000e620008000a00 */
[----:B------:R-:W2:Y:S01]  /*00c0*/  LDCU UR5, c[0x0][0x38c] ;  /* 0x00007180ff0577ac */ /* 0x000ea20008000800 */
[----:B0-----:R-:W-:-:S09]  /*00d0*/  UISETP.GE.AND UP0, UPT, UR4, 0x1, UPT ;  /* 0x000000010400788c */ /* 0x001fd2000bf06270 */
[----:B-12---:R-:W-:Y:S05]  /*00e0*/  BRA.U !UP0, `(.L_x_91) ;  /* 0x0000002508f47547 */ /* 0x006fea000b800000 */
[----:B------:R-:W-:-:S05]  /*00f0*/  UMOV UR4, URZ ;  /* 0x000000ff00047c82 */ /* 0x000fca0008000000 */
.L_x_128:
[----:B------:R-:W-:Y:S01]  /*0100*/  BSSY.RECONVERGENT B1, `(.L_x_92) ;  /* 0x00001b3000017945 */ /* 0x000fe20003800200 */
[----:B0-234-:R-:W-:-:S07]  /*0110*/  CS2R R2, SRZ ;  /* 0x0000000000027805 */ /* 0x01dfce000001ff00 */
.L_x_116:
[----:B01-3--:R-:W0:Y:S08]  /*0120*/  LDC R5, c[0x0][0x384] ;  /* 0x0000e100ff057b82 */ /* 0x00be300000000800 */
[----:B--2---:R-:W1:Y:S08]  /*0130*/  LDC R7, c[0x0][0x388] ;  /* 0x0000e200ff077b82 */ /* 0x004e700000000800 */
[----:B----4-:R-:W2:Y:S08]  /*0140*/  LDC.64 R20, c[0x0][0x398] ;  /* 0x0000e600ff147b82 */ /* 0x010eb00000000a00 */
[----:B------:R-:W3:Y:S01]  /*0150*/  LDC.64 R14, c[0x0][0x3a0] ;  /* 0x0000e800ff0e7b82 */ /* 0x000ee20000000a00 */
[----:B0-----:R-:W-:-:S04]  /*0160*/  IMAD R4, R5, UR4, R2 ;  /* 0x0000000405047c24 */ /* 0x001fc8000f8e0202 */
[----:B------:R-:W-:Y:S02]  /*0170*/  IMAD R5, R4, 0x3, RZ ;  /* 0x0000000304057824 */ /* 0x000fe400078e02ff */
[----:B-1----:R-:W-:-:S04]  /*0180*/  IMAD R7, R7, UR4, R0 ;  /* 0x0000000407077c24 */ /* 0x002fc8000f8e0200 */
[----:B------:R-:W-:Y:S02]  /*0190*/  IMAD R7, R7, 0x7, RZ ;  /* 0x0000000707077824 */ /* 0x000fe400078e02ff */
[----:B--2---:R-:W-:-:S05]  /*01a0*/  IMAD.WIDE R20, R5, 0x4, R20 ;  /* 0x0000000405147825 */ /* 0x004fca00078e0214 */
[----:B------:R-:W2:Y:S01]  /*01b0*/  LDG.E R4, desc[UR6][R20.64] ;  /* 0x0000000614047981 */ /* 0x000ea2000c1e1900 */
[----:B---3--:R-:W-:-:S05]  /*01c0*/  IMAD.WIDE R14, R7, 0x4, R14 ;  /* 0x00000004070e7825 */ /* 0x008fca00078e020e */
[----:B------:R-:W2:Y:S01]  /*01d0*/  LDG.E R5, desc[UR6][R14.64] ;  /* 0x000000060e057981 */ /* 0x000ea2000c1e1900 */
[----:B------:R-:W-:Y:S01]  /*01e0*/  BSSY.RELIABLE B0, `(.L_x_93) ;  /* 0x00001a0000007945 */ /* 0x000fe20003800100 */
[----:B--2---:R-:W-:-:S05]  /*01f0*/  FADD R5, R4, -R5 ;  /* 0x8000000504057221 */ /* 0x004fca0000000000 */
[----:B------:R-:W-:-:S13]  /*0200*/  FSETP.GT.AND P0, PT, |R5|, 30, PT ;  /* 0x41f000000500780b */ /* 0x000fda0003f04200 */
[----:B------:R-:W-:Y:S05]  /*0210*/  @P0 BRA `(.L_x_94) ;  /* 0x0000001800700947 */ /* 0x000fea0003800000 */
[----:B------:R-:W2:Y:S04]  /*0220*/  LDG.E R6, desc[UR6][R14.64+0x4] ;  /* 0x000004060e067981 */ /* 0x000ea8000c1e1900 */
[----:B------:R-:W2:Y:S02]  /*0230*/  LDG.E R7, desc[UR6][R20.64+0x4] ;  /* 0x0000040614077981 */ /* 0x000ea4000c1e1900 */
[----:B--2---:R-:W-:-:S05]  /*0240*/  FADD R6, -R6, R7 ;  /* 0x0000000706067221 */ /* 0x004fca0000000100 */
[----:B------:R-:W-:-:S13]  /*0250*/  FSETP.GT.AND P0, PT, |R6|, 30, PT ;  /* 0x41f000000600780b */ /* 0x000fda0003f04200 */
[----:B------:R-:W-:Y:S05]  /*0260*/  @P0 BRA `(.L_x_94) ;  /* 0x00000018005c0947 */ /* 0x000fea0003800000 */
[----:B------:R-:W2:Y:S04]  /*0270*/  LDG.E R22, desc[UR6][R14.64+0x14] ;  /* 0x000014060e167981 */ /* 0x000ea8000c1e1900 */
[----:B------:R-:W3:Y:S04]  /*0280*/  LDG.E R20, desc[UR6][R20.64+0x8] ;  /* 0x0000080614147981 */ /* 0x000ee8000c1e1900 */
[----:B------:R-:W3:Y:S01]  /*0290*/  LDG.E R7, desc[UR6][R14.64+0x8] ;  /* 0x000008060e077981 */ /* 0x000ee2000c1e1900 */
[----:B--2---:R-:W0:Y:S01]  /*02a0*/  F2F.F64.F32 R8, R22 ;  /* 0x0000001600087310 */ /* 0x004e220000201800 */
[----:B---3--:R-:W-:-:S07]  /*02b0*/  FADD R7, R20, -R7 ;  /* 0x8000000714077221 */ /* 0x008fce0000000000 */
[----:B------:R-:W1:Y:S01]  /*02c0*/  F2F.F64.F32 R16, |R7| ;  /* 0x4000000700107310 */ /* 0x000e620000201800 */
[----:B0-----:R-:W-:-:S08]  /*02d0*/  DMUL R8, R8, 0.5 ;  /* 0x3fe0000008087828 */ /* 0x001fd00000000000 */
[----:B-1----:R-:W-:-:S14]  /*02e0*/  DSETP.GEU.AND P0, PT, R8, R16, PT ;  /* 0x000000100800722a */ /* 0x002fdc0003f0e000 */
[----:B------:R-:W-:Y:S05]  /*02f0*/  @!P0 BRA `(.L_x_94) ;  /* 0x0000001800388947 */ /* 0x000fea0003800000 */
[----:B------:R-:W2:Y:S04]  /*0300*/  LDG.E R7, desc[UR6][R14.64+0x18] ;  /* 0x000018060e077981 */ /* 0x000ea8000c1e1900 */
[----:B------:R0:W5:Y:S04]  /*0310*/  LDG.E R8, desc[UR6][R14.64+0xc] ;  /* 0x00000c060e087981 */ /* 0x000168000c1e1900 */
[----:B------:R0:W5:Y:S01]  /*0320*/  LDG.E R9, desc[UR6][R14.64+0x10] ;  /* 0x000010060e097981 */ /* 0x000162000c1e1900 */
[----:B------:R-:W-:Y:S01]  /*0330*/  BSSY.RECONVERGENT B2, `(.L_x_95) ;  /* 0x000006e000027945 */ /* 0x000fe20003800200 */
        /* <DEDUP_REMOVED lines=11> */
[----:B------:R-:W-:Y:S05]  /*03f0*/  @!P0 BRA `(.L_x_97) ;  /* 0x00000004007c8947 */ /* 0x000fea0003800000 */
[----:B------:R-:W0:Y:S01]  /*0400*/  LDCU.64 UR8, c[0x4][0x18] ;  /* 0x01000300ff0877ac */ /* 0x000e220008000a00 */
[----:B------:R-:W-:Y:S01]  /*0410*/  SHF.L.U32 R22, R7, 0x8, RZ ;  /* 0x0000000807167819 */ /* 0x000fe200000006ff */
[----:B------:R-:W-:Y:S01]  /*0420*/  BSSY.RECONVERGENT B3, `(.L_x_98) ;  /* 0x000001d000037945 */ /* 0x000fe20003800200 */
[----:B------:R-:W-:Y:S02]  /*0430*/  CS2R R20, SRZ ;  /* 0x0000000000147805 */ /* 0x000fe4000001ff00 */
[----:B------:R-:W-:Y:S01]  /*0440*/  MOV R23, RZ ;  /* 0x000000ff00177202 */ /* 0x000fe20000000f00 */
[----:B------:R-:W-:Y:S01]  /*0450*/  IMAD.MOV.U32 R26, RZ, RZ, RZ ;  /* 0x000000ffff1a7224 */ /* 0x000fe200078e00ff */
[----:B------:R-:W-:Y:S01]  /*0460*/  LOP3.LUT R22, R22, 0x80000000, RZ, 0xfc, !PT ;  /* 0x8000000016167812 */ /* 0x000fe200078efcff */
[----:B0-----:R-:W-:Y:S02]  /*0470*/  IMAD.U32 R14, RZ, RZ, UR8 ;  /* 0x00000008ff0e7e24 */ /* 0x001fe4000f8e00ff */
[----:B------:R-:W-:-:S07]  /*0480*/  IMAD.U32 R15, RZ, RZ, UR9 ;  /* 0x00000009ff0f7e24 */ /* 0x000fce000f8e00ff */
.L_x_99:
[----:B------:R-:W2:Y:S01]  /*0490*/  LDG.E.CONSTANT R17, desc[UR6][R14.64] ;  /* 0x000000060e117981 */ /* 0x000ea2000c1e9900 */
[----:B------:R-:W-:Y:S02]  /*04a0*/  ISETP.EQ.AND P6, PT, R26, 0x4, PT ;  /* 0x000000041a00780c */ /* 0x000fe40003fc2270 */
[----:B------:R-:W-:Y:S02]  /*04b0*/  IADD3 R20, PT, PT, R20, 0x1, RZ ;  /* 0x0000000114147810 */ /* 0x000fe40007ffe0ff */
[C---:B------:R-:W-:Y:S02]  /*04c0*/  ISETP.EQ.AND P4, PT, R26.reuse, 0x8, PT ;  /* 0x000000081a00780c */ /* 0x040fe40003f82270 */
[C---:B------:R-:W-:Y:S02]  /*04d0*/  ISETP.EQ.AND P3, PT, R26.reuse, 0xc, PT ;  /* 0x0000000c1a00780c */ /* 0x040fe40003f62270 */
[C---:B------:R-:W-:Y:S02]  /*04e0*/  ISETP.EQ.AND P2, PT, R26.reuse, 0x10, PT ;  /* 0x000000101a00780c */ /* 0x040fe40003f42270 */
[----:B------:R-:W-:Y:S01]  /*04f0*/  ISETP.EQ.AND P1, PT, R26, 0x14, PT ;  /* 0x000000141a00780c */ /* 0x000fe20003f22270 */
[----:B--2---:R-:W-:-:S03]  /*0500*/  IMAD.WIDE.U32 R16, R17, R22, RZ ;  /* 0x0000001611107225 */ /* 0x004fc600078e00ff */
[----:B------:R-:W-:-:S04]  /*0510*/  IADD3 R16, P0, PT, R16, R21, RZ ;  /* 0x0000001510107210 */ /* 0x000fc80007f1e0ff */
[-C--:B------:R-:W-:Y:S01]  /*0520*/  @P4 MOV R12, R16.reuse ;  /* 0x00000010000c4202 */ /* 0x080fe20000000f00 */
[----:B------:R-:W-:Y:S01]  /*0530*/  IMAD.X R21, R17, 0x1, R23, P0 ;  /* 0x0000000111157824 */ /* 0x000fe200000e0617 */
[----:B------:R-:W-:Y:S01]  /*0540*/  ISETP.EQ.AND P0, PT, R26, RZ, PT ;  /* 0x000000ff1a00720c */ /* 0x000fe20003f02270 */
[--C-:B------:R-:W-:Y:S01]  /*0550*/  @P6 IMAD.MOV.U32 R11, RZ, RZ, R16.reuse ;  /* 0x000000ffff0b6224 */ /* 0x100fe200078e0010 */
[----:B------:R-:W-:Y:S01]  /*0560*/  ISETP.NE.AND P6, PT, R20, 0x6, PT ;  /* 0x000000061400780c */ /* 0x000fe20003fc5270 */
[--C-:B------:R-:W-:Y:S01]  /*0570*/  @P3 IMAD.MOV.U32 R13, RZ, RZ, R16.reuse ;  /* 0x000000ffff0d3224 */ /* 0x100fe200078e0010 */
[----:B------:R-:W-:Y:S01]  /*0580*/  @P1 MOV R19, R16 ;  /* 0x0000001000131202 */ /* 0x000fe20000000f00 */
[----:B------:R-:W-:Y:S02]  /*0590*/  @P2 IMAD.MOV.U32 R18, RZ, RZ, R16 ;  /* 0x000000ffff122224 */ /* 0x000fe400078e0010 */
[----:B------:R-:W-:-:S06]  /*05a0*/  VIADD R26, R26, 0x4 ;  /* 0x000000041a1a7836 */ /* 0x000fcc0000000000 */
[----:B------:R-:W-:Y:S01]  /*05b0*/  @P0 IMAD.MOV.U32 R10, RZ, RZ, R16 ;  /* 0x000000ffff0a0224 */ /* 0x000fe200078e0010 */
[----:B------:R-:W-:-:S05]  /*05c0*/  IADD3 R14, P0, PT, R14, 0x4, RZ ;  /* 0x000000040e0e7810 */ /* 0x000fca0007f1e0ff */
[----:B------:R-:W-:Y:S01]  /*05d0*/  IMAD.X R15, RZ, RZ, R15, P0 ;  /* 0x000000ffff0f7224 */ /* 0x000fe200000e060f */
[----:B------:R-:W-:Y:S07]  /*05e0*/  @P6 BRA `(.L_x_99) ;  /* 0xfffffffc00a86947 */ /* 0x000fee000383ffff */
[----:B------:R-:W-:Y:S05]  /*05f0*/  BSYNC.RECONVERGENT B3 ;  /* 0x0000000000037941 */ /* 0x000fea0003800200 */
.L_x_98:
[----:B------:R-:W-:Y:S01]  /*0600*/  SHF.R.U32.HI R14, RZ, 0x17, R7 ;  /* 0x00000017ff0e7819 */ /* 0x000fe20000011607 */
[----:B------:R-:W-:Y:S03]  /*0610*/  BSSY.RECONVERGENT B3, `(.L_x_100) ;  /* 0x000002a000037945 */ /* 0x000fe60003800200 */
[----:B------:R-:W-:-:S04]  /*0620*/  LOP3.LUT R15, R14, 0xe0, RZ, 0xc0, !PT ;  /* 0x000000e00e0f7812 */ /* 0x000fc800078ec0ff */
[----:B------:R-:W-:-:S04]  /*0630*/  IADD3 R15, PT, PT, R15, -0x80, RZ ;  /* 0xffffff800f0f7810 */ /* 0x000fc80007ffe0ff */
[----:B------:R-:W-:-:S05]  /*0640*/  SHF.R.U32.HI R15, RZ, 0x5, R15 ;  /* 0x00000005ff0f7819 */ /* 0x000fca000001160f */
[----:B------:R-:W-:-:S05]  /*0650*/  IMAD.U32 R17, R15, -0x4, RZ ;  /* 0xfffffffc0f117824 */ /* 0x000fca00078e00ff */
[C---:B------:R-:W-:Y:S02]  /*0660*/  ISETP.EQ.AND P0, PT, R17.reuse, -0x18, PT ;  /* 0xffffffe81100780c */ /* 0x040fe40003f02270 */
[C---:B------:R-:W-:Y:S02]  /*0670*/  ISETP.EQ.AND P6, PT, R17.reuse, -0x14, PT ;  /* 0xffffffec1100780c */ /* 0x040fe40003fc2270 */
[C---:B------:R-:W-:Y:S02]  /*0680*/  ISETP.EQ.AND P4, PT, R17.reuse, -0x10, PT ;  /* 0xfffffff01100780c */ /* 0x040fe40003f82270 */
[C---:B------:R-:W-:Y:S02]  /*0690*/  ISETP.EQ.AND P3, PT, R17.reuse, -0xc, PT ;  /* 0xfffffff41100780c */ /* 0x040fe40003f62270 */
[C---:B------:R-:W-:Y:S02]  /*06a0*/  ISETP.EQ.AND P2, PT, R17.reuse, -0x8, PT ;  /* 0xfffffff81100780c */ /* 0x040fe40003f42270 */
[----:B------:R-:W-:-:S03]  /*06b0*/  ISETP.EQ.AND P1, PT, R17, -0x4, PT ;  /* 0xfffffffc1100780c */ /* 0x000fc60003f22270 */
[----:B------:R-:W-:Y:S01]  /*06c0*/  @P0 IMAD.MOV.U32 R20, RZ, RZ, R10 ;  /* 0x000000ffff140224 */ /* 0x000fe200078e000a */
[C---:B------:R-:W-:Y:S01]  /*06d0*/  ISETP.EQ.AND P0, PT, R17.reuse, RZ, PT ;  /* 0x000000ff1100720c */ /* 0x040fe20003f02270 */
[--C-:B------:R-:W-:Y:S01]  /*06e0*/  @P6 IMAD.MOV.U32 R20, RZ, RZ, R11.reuse ;  /* 0x000000ffff146224 */ /* 0x100fe200078e000b */
[----:B------:R-:W-:Y:S01]  /*06f0*/  @P6 MOV R15, R10 ;  /* 0x0000000a000f6202 */ /* 0x000fe20000000f00 */
[----:B------:R-:W-:Y:S01]  /*0700*/  @P4 IMAD.MOV.U32 R15, RZ, RZ, R11 ;  /* 0x000000ffff0f4224 */ /* 0x000fe200078e000b */
[----:B------:R-:W-:Y:S01]  /*0710*/  ISETP.EQ.AND P6, PT, R17, 0x4, PT ;  /* 0x000000041100780c */ /* 0x000fe20003fc2270 */
[----:B------:R-:W-:Y:S01]  /*0720*/  @P3 IMAD.MOV.U32 R15, RZ, RZ, R12 ;  /* 0x000000ffff0f3224 */ /* 0x000fe200078e000c */
[----:B------:R-:W-:Y:S01]  /*0730*/  @P4 MOV R20, R12 ;  /* 0x0000000c00144202 */ /* 0x000fe20000000f00 */
[----:B------:R-:W-:Y:S01]  /*0740*/  @P3 IMAD.MOV.U32 R20, RZ, RZ, R13 ;  /* 0x000000ffff143224 */ /* 0x000fe200078e000d */
[----:B------:R-:W-:Y:S01]  /*0750*/  @P2 MOV R15, R13 ;  /* 0x0000000d000f2202 */ /* 0x000fe20000000f00 */
[----:B------:R-:W-:Y:S01]  /*0760*/  @P2 IMAD.MOV.U32 R20, RZ, RZ, R18 ;  /* 0x000000ffff142224 */ /* 0x000fe200078e0012 */
[----:B------:R-:W-:Y:S01]  /*0770*/  @P1 MOV R15, R18 ;  /* 0x00000012000f1202 */ /* 0x000fe20000000f00 */
[----:B------:R-:W-:Y:S01]  /*0780*/  @P1 IMAD.MOV.U32 R20, RZ, RZ, R19 ;  /* 0x000000ffff141224 */ /* 0x000fe200078e0013 */
[----:B------:R-:W-:Y:S01]  /*0790*/  P2R R16, PR, RZ, 0x40 ;  /* 0x00000040ff107803 */ /* 0x000fe20000000000 */
[----:B------:R-:W-:Y:S01]  /*07a0*/  @P0 IMAD.MOV.U32 R20, RZ, RZ, R21 ;  /* 0x000000ffff140224 */ /* 0x000fe200078e0015 */
[----:B------:R-:W-:-:S03]  /*07b0*/  @P0 MOV R15, R19 ;  /* 0x00000013000f0202 */ /* 0x000fc60000000f00 */
[----:B------:R-:W-:Y:S02]  /*07c0*/  @P6 MOV R15, R21 ;  /* 0x00000015000f6202 */ /* 0x000fe40000000f00 */
[----:B------:R-:W-:-:S13]  /*07d0*/  LOP3.LUT P6, RZ, R14, 0x1f, RZ, 0xc0, !PT ;  /* 0x0000001f0eff7812 */ /* 0x000fda00078cc0ff */
[----:B------:R-:W-:Y:S05]  /*07e0*/  @!P6 BRA `(.L_x_101) ;  /* 0x000000000030e947 */ /* 0x000fea0003800000 */
[----:B------:R-:W-:Y:S01]  /*07f0*/  @P4 IMAD.MOV.U32 R16, RZ, RZ, R10 ;  /* 0x000000ffff104224 */ /* 0x000fe200078e000a */
[----:B------:R-:W-:Y:S01]  /*0800*/  @P3 MOV R16, R11 ;  /* 0x0000000b00103202 */ /* 0x000fe20000000f00 */
[----:B------:R-:W-:Y:S01]  /*0810*/  @P2 IMAD.MOV.U32 R16, RZ, RZ, R12 ;  /* 0x000000ffff102224 */ /* 0x000fe200078e000c */
[C---:B------:R-:W-:Y:S02]  /*0820*/  ISETP.EQ.AND P6, PT, R17.reuse, 0x4, PT ;  /* 0x000000041100780c */ /* 0x040fe40003fc2270 */
[----:B------:R-:W-:Y:S02]  /*0830*/  ISETP.EQ.AND P2, PT, R17, 0x8, PT ;  /* 0x000000081100780c */ /* 0x000fe40003f42270 */
[----:B------:R-:W-:Y:S01]  /*0840*/  @P1 MOV R16, R13 ;  /* 0x0000000d00101202 */ /* 0x000fe20000000f00 */
[----:B------:R-:W-:Y:S01]  /*0850*/  @P0 IMAD.MOV.U32 R16, RZ, RZ, R18 ;  /* 0x000000ffff100224 */ /* 0x000fe200078e0012 */
[----:B------:R-:W-:-:S04]  /*0860*/  LOP3.LUT R14, R14, 0x1f, RZ, 0xc0, !PT ;  /* 0x0000001f0e0e7812 */ /* 0x000fc800078ec0ff */
[----:B------:R-:W-:-:S03]  /*0870*/  SHF.L.W.U32.HI R20, R15, R14, R20 ;  /* 0x0000000e0f147219 */ /* 0x000fc60000010e14 */
[----:B------:R-:W-:Y:S02]  /*0880*/  @P6 MOV R16, R19 ;  /* 0x0000001300106202 */ /* 0x000fe40000000f00 */
[----:B------:R-:W-:-:S05]  /*0890*/  @P2 IMAD.MOV.U32 R16, RZ, RZ, R21 ;  /* 0x000000ffff102224 */ /* 0x000fca00078e0015 */
[----:B------:R-:W-:-:S07]  /*08a0*/  SHF.L.W.U32.HI R15, R16, R14, R15 ;  /* 0x0000000e100f7219 */ /* 0x000fce0000010e0f */
.L_x_101:
[----:B------:R-:W-:Y:S05]  /*08b0*/  BSYNC.RECONVERGENT B3 ;  /* 0x0000000000037941 */ /* 0x000fea0003800200 */
.L_x_100:
[C---:B------:R-:W-:Y:S01]  /*08c0*/  SHF.L.W.U32.HI R22, R15.reuse, 0x2, R20 ;  /* 0x000000020f167819 */ /* 0x040fe20000010e14 */
[----:B------:R-:W-:Y:S01]  /*08d0*/  UMOV UR8, 0x54442d19 ;  /* 0x54442d1900087882 */ /* 0x000fe20000000000 */
[----:B------:R-:W-:Y:S01]  /*08e0*/  SHF.L.U32 R15, R15, 0x2, RZ ;  /* 0x000000020f0f7819 */ /* 0x000fe200000006ff */
[----:B------:R-:W-:Y:S01]  /*08f0*/  UMOV UR9, 0x3bf921fb ;  /* 0x3bf921fb00097882 */ /* 0x000fe20000000000 */
[----:B------:R-:W-:Y:S02]  /*0900*/  SHF.R.S32.HI R16, RZ, 0x1f, R22 ;  /* 0x0000001fff107819 */ /* 0x000fe40000011416 */
[----:B------:R-:W-:Y:S02]  /*0910*/  SHF.R.U32.HI R21, RZ, 0x1e, R20 ;  /* 0x0000001eff157819 */ /* 0x000fe40000011614 */
[C---:B------:R-:W-:Y:S02]  /*0920*/  LOP3.LUT R14, R16.reuse, R15, RZ, 0x3c, !PT ;  /* 0x0000000f100e7212 */ /* 0x040fe400078e3cff */
[----:B------:R-:W-:-:S02]  /*0930*/  LOP3.LUT R15, R16, R22, RZ, 0x3c, !PT ;  /* 0x00000016100f7212 */ /* 0x000fc400078e3cff */
[----:B------:R-:W-:Y:S02]  /*0940*/  ISETP.GE.AND P0, PT, R7, RZ, PT ;  /* 0x000000ff0700720c */ /* 0x000fe40003f06270 */
[C---:B------:R-:W-:Y:S02]  /*0950*/  LOP3.LUT R20, R22.reuse, R7, RZ, 0x3c, !PT ;  /* 0x0000000716147212 */ /* 0x040fe400078e3cff */
[----:B------:R-:W0:Y:S01]  /*0960*/  I2F.F64.S64 R14, R14 ;  /* 0x0000000e000e7312 */ /* 0x000e220000301c00 */
[----:B------:R-:W-:Y:S02]  /*0970*/  LEA.HI R22, R22, R21, RZ, 0x1 ;  /* 0x0000001516167211 */ /* 0x000fe400078f08ff */
[----:B------:R-:W-:-:S03]  /*0980*/  ISETP.GE.AND P1, PT, R20, RZ, PT ;  /* 0x000000ff1400720c */ /* 0x000fc60003f26270 */
[----:B------:R-:W-:-:S05]  /*0990*/  IMAD.MOV R20, RZ, RZ, -R22 ;  /* 0x000000ffff147224 */ /* 0x000fca00078e0a16 */
[----:B------:R-:W-:Y:S01]  /*09a0*/  @!P0 MOV R22, R20 ;  /* 0x0000001400168202 */ /* 0x000fe20000000f00 */
[----:B0-----:R-:W-:-:S10]  /*09b0*/  DMUL R16, R14, UR8 ;  /* 0x000000080e107c28 */ /* 0x001fd40008000000 */
[----:B------:R-:W0:Y:S02]  /*09c0*/  F2F.F32.F64 R16, R16 ;  /* 0x0000001000107310 */ /* 0x000e240000301000 */
[----:B0-----:R-:W-:Y:S01]  /*09d0*/  FSEL R23, -R16, R16, !P1 ;  /* 0x0000001010177208 */ /* 0x001fe20004800100 */
[----:B------:R-:W-:Y:S06]  /*09e0*/  BRA `(.L_x_96) ;  /* 0x0000000000087947 */ /* 0x000fec0003800000 */
.L_x_97:
[----:B------:R-:W-:Y:S01]  /*09f0*/  FMUL R23, RZ, R7 ;  /* 0x00000007ff177220 */ /* 0x000fe20000400000 */
[----:B------:R-:W-:-:S07]  /*0a00*/  IMAD.MOV.U32 R22, RZ, RZ, RZ ;  /* 0x000000ffff167224 */ /* 0x000fce00078e00ff */
.L_x_96:
[----:B------:R-:W-:Y:S05]  /*0a10*/  BSYNC.RECONVERGENT B2 ;  /* 0x0000000000027941 */ /* 0x000fea0003800200 */
.L_x_95:
[----:B------:R-:W-:Y:S02]  /*0a20*/  HFMA2 R20, -RZ, RZ, 0.487060546875, -0.0625 ;  /* 0x37cbac00ff147431 */ /* 0x000fe400000001ff */
[----:B------:R-:W-:Y:S01]  /*0a30*/  FMUL R14, R23, R23 ;  /* 0x00000017170e7220 */ /* 0x000fe20000400000 */
[----:B------:R-:W-:Y:S01]  /*0a40*/  LOP3.LUT R16, R22, 0x1, RZ, 0xc0, !PT ;  /* 0x0000000116107812 */ /* 0x000fe200078ec0ff */
[----:B------:R-:W-:Y:S01]  /*0a50*/  IMAD.MOV.U32 R21, RZ, RZ, 0x3c0885e4 ;  /* 0x3c0885e4ff157424 */ /* 0x000fe200078e00ff */
[----:B------:R-:W-:Y:S02]  /*0a60*/  BSSY.RECONVERGENT B2, `(.L_x_102) ;  /* 0x000006e000027945 */ /* 0x000fe40003800200 */
[----:B------:R-:W-:Y:S02]  /*0a70*/  ISETP.NE.U32.AND P0, PT, R16, 0x1, PT ;  /* 0x000000011000780c */ /* 0x000fe40003f05070 */
[----:B------:R-:W-:Y:S01]  /*0a80*/  IADD3 R16, PT, PT, R22, 0x1, RZ ;  /* 0x0000000116107810 */ /* 0x000fe20007ffe0ff */
[----:B------:R-:W-:-:S02]  /*0a90*/  IMAD.MOV.U32 R22, RZ, RZ, 0x3e2aaaa8 ;  /* 0x3e2aaaa8ff167424 */ /* 0x000fc400078e00ff */
[----:B------:R-:W-:Y:S01]  /*0aa0*/  FFMA R15, R14, R20, -0.0013887860113754868507 ;  /* 0xbab607ed0e0f7423 */ /* 0x000fe20000000014 */
[----:B------:R-:W-:Y:S02]  /*0ab0*/  FSEL R17, R21, 0.041666727513074874878, !P0 ;  /* 0x3d2aaabb15117808 */ /* 0x000fe40004000000 */
[----:B------:R-:W-:Y:S02]  /*0ac0*/  LOP3.LUT P1, RZ, R16, 0x2, RZ, 0xc0, !PT ;  /* 0x0000000210ff7812 */ /* 0x000fe4000782c0ff */
[----:B------:R-:W-:Y:S02]  /*0ad0*/  FSEL R15, R15, -0.00019574658654164522886, P0 ;  /* 0xb94d41530f0f7808 */ /* 0x000fe40000000000 */
[----:B------:R-:W-:Y:S02]  /*0ae0*/  FSEL R16, -R22, -0.4999999701976776123, !P0 ;  /* 0xbeffffff16107808 */ /* 0x000fe40004000100 */
[----:B------:R-:W-:Y:S01]  /*0af0*/  FSEL R23, R23, 1, !P0 ;  /* 0x3f80000017177808 */ /* 0x000fe20004000000 */
[----:B------:R-:W-:-:S04]  /*0b00*/  FFMA R15, R14, R15, R17 ;  /* 0x0000000f0e0f7223 */ /* 0x000fc80000000011 */
[C---:B------:R-:W-:Y:S01]  /*0b10*/  FFMA R15, R14.reuse, R15, R16 ;  /* 0x0000000f0e0f7223 */ /* 0x040fe20000000010 */
[----:B------:R-:W-:-:S04]  /*0b20*/  FFMA R14, R14, R23, RZ ;  /* 0x000000170e0e7223 */ /* 0x000fc800000000ff */
[----:B------:R-:W-:-:S04]  /*0b30*/  FFMA R23, R14, R15, R23 ;  /* 0x0000000f0e177223 */ /* 0x000fc80000000017 */
[----:B------:R-:W-:Y:S01]  /*0b40*/  @P1 FADD R23, RZ, -R23 ;  /* 0x80000017ff171221 */ /* 0x000fe20000000000 */
[----:B------:R-:W-:Y:S06]  /*0b50*/  @!P5 BRA `(.L_x_103) ;  /* 0x000000040078d947 */ /* 0x000fec0003800000 */
[----:B------:R-:W-:-:S13]  /*0b60*/  FSETP.NEU.AND P0, PT, |R7|, +INF , PT ;  /* 0x7f8000000700780b */ /* 0x000fda0003f0d200 */
[----:B------:R-:W-:Y:S05]  /*0b70*/  @!P0 BRA `(.L_x_104) ;  /* 0x0000000400688947 */ /* 0x000fea0003800000 */
[----:B------:R-:W-:Y:S01]  /*0b80*/  SHF.L.U32 R24, R7, 0x8, RZ ;  /* 0x0000000807187819 */ /* 0x000fe200000006ff */
[----:B------:R-:W-:Y:S01]  /*0b90*/  BSSY.RECONVERGENT B3, `(.L_x_105) ;  /* 0x000001b000037945 */ /* 0x000fe20003800200 */
[----:B------:R-:W-:Y:S01]  /*0ba0*/  IMAD.MOV.U32 R25, RZ, RZ, RZ ;  /* 0x000000ffff197224 */ /* 0x000fe200078e00ff */
[----:B------:R-:W-:Y:S01]  /*0bb0*/  MOV R29, RZ ;  /* 0x000000ff001d7202 */ /* 0x000fe20000000f00 */
[----:B------:R-:W-:Y:S01]  /*0bc0*/  IMAD.MOV.U32 R27, RZ, RZ, RZ ;  /* 0x000000ffff1b7224 */ /* 0x000fe200078e00ff */
[----:B------:R-:W-:-:S07]  /*0bd0*/  LOP3.LUT R24, R24, 0x80000000, RZ, 0xfc, !PT ;  /* 0x8000000018187812 */ /* 0x000fce00078efcff */
.L_x_106:
[----:B------:R-:W0:Y:S02]  /*0be0*/  LDC.64 R14, c[0x4][0x18] ;  /* 0x01000600ff0e7b82 */ /* 0x000e240000000a00 */
[----:B0-----:R-:W-:-:S05]  /*0bf0*/  IMAD.WIDE.U32 R16, R27, 0x4, R14 ;  /* 0x000000041b107825 */ /* 0x001fca00078e000e */
[----:B------:R-:W2:Y:S01]  /*0c00*/  LDG.E.CONSTANT R15, desc[UR6][R16.64] ;  /* 0x00000006100f7981 */ /* 0x000ea2000c1e9900 */
[C---:B------:R-:W-:Y:S01]  /*0c10*/  SHF.L.U32 R14, R27.reuse, 0x2, RZ ;  /* 0x000000021b0e7819 */ /* 0x040fe200000006ff */
[----:B------:R-:W-:-:S03]  /*0c20*/  VIADD R27, R27, 0x1 ;  /* 0x000000011b1b7836 */ /* 0x000fc60000000000 */
[C---:B------:R-:W-:Y:S02]  /*0c30*/  ISETP.EQ.AND P0, PT, R14.reuse, RZ, PT ;  /* 0x000000ff0e00720c */ /* 0x040fe40003f02270 */
[C---:B------:R-:W-:Y:S02]  /*0c40*/  ISETP.EQ.AND P5, PT, R14.reuse, 0x4, PT ;  /* 0x000000040e00780c */ /* 0x040fe40003fa2270 */
[C---:B------:R-:W-:Y:S02]  /*0c50*/  ISETP.EQ.AND P4, PT, R14.reuse, 0x8, PT ;  /* 0x000000080e00780c */ /* 0x040fe40003f82270 */
[C---:B------:R-:W-:Y:S02]  /*0c60*/  ISETP.EQ.AND P3, PT, R14.reuse, 0xc, PT ;  /* 0x0000000c0e00780c */ /* 0x040fe40003f62270 */
[C---:B------:R-:W-:Y:S02]  /*0c70*/  ISETP.EQ.AND P2, PT, R14.reuse, 0x10, PT ;  /* 0x000000100e00780c */ /* 0x040fe40003f42270 */
[----:B------:R-:W-:Y:S01]  /*0c80*/  ISETP.EQ.AND P1, PT, R14, 0x14, PT ;  /* 0x000000140e00780c */ /* 0x000fe20003f22270 */
[----:B--2---:R-:W-:-:S03]  /*0c90*/  IMAD.WIDE.U32 R14, R15, R24, RZ ;  /* 0x000000180f0e7225 */ /* 0x004fc600078e00ff */
[----:B------:R-:W-:-:S04]  /*0ca0*/  IADD3 R14, P6, PT, R14, R25, RZ ;  /* 0x000000190e0e7210 */ /* 0x000fc80007fde0ff */
[----:B------:R-:W-:Y:S01]  /*0cb0*/  IADD3.X R25, PT, PT, R15, R29, RZ, P6, !PT ;  /* 0x0000001d0f197210 */ /* 0x000fe200037fe4ff */
[--C-:B------:R-:W-:Y:S01]  /*0cc0*/  @P0 IMAD.MOV.U32 R10, RZ, RZ, R14.reuse ;  /* 0x000000ffff0a0224 */ /* 0x100fe200078e000e */
[----:B------:R-:W-:Y:S01]  /*0cd0*/  ISETP.NE.AND P6, PT, R27, 0x6, PT ;  /* 0x000000061b00780c */ /* 0x000fe20003fc5270 */
[--C-:B------:R-:W-:Y:S01]  /*0ce0*/  @P4 IMAD.MOV.U32 R12, RZ, RZ, R14.reuse ;  /* 0x000000ffff0c4224 */ /* 0x100fe200078e000e */
[-C--:B------:R-:W-:Y:S01]  /*0cf0*/  @P5 MOV R11, R14.reuse ;  /* 0x0000000e000b5202 */ /* 0x080fe20000000f00 */
[----:B------:R-:W-:Y:S01]  /*0d00*/  @P2 IMAD.MOV.U32 R18, RZ, RZ, R14 ;  /* 0x000000ffff122224 */ /* 0x000fe200078e000e */
[-C--:B------:R-:W-:Y:S02]  /*0d10*/  @P3 MOV R13, R14.reuse ;  /* 0x0000000e000d3202 */ /* 0x080fe40000000f00 */
[----:B------:R-:W-:-:S07]  /*0d20*/  @P1 MOV R19, R14 ;  /* 0x0000000e00131202 */ /* 0x000fce0000000f00 */
[----:B------:R-:W-:Y:S05]  /*0d30*/  @P6 BRA `(.L_x_106) ;  /* 0xfffffffc00a86947 */ /* 0x000fea000383ffff */
[----:B------:R-:W-:Y:S05]  /*0d40*/  BSYNC.RECONVERGENT B3 ;  /* 0x0000000000037941 */ /* 0x000fea0003800200 */
.L_x_105:
[----:B------:R-:W-:Y:S01]  /*0d50*/  SHF.R.U32.HI R14, RZ, 0x17, R7 ;  /* 0x00000017ff0e7819 */ /* 0x000fe20000011607 */
[----:B------:R-:W-:Y:S03]  /*0d60*/  BSSY.RECONVERGENT B3, `(.L_x_107) ;  /* 0x0000028000037945 */ /* 0x000fe60003800200 */
[C---:B------:R-:W-:Y:S02]  /*0d70*/  LOP3.LUT R15, R14.reuse, 0xe0, RZ, 0xc0, !PT ;  /* 0x000000e00e0f7812 */ /* 0x040fe400078ec0ff */
[----:B------:R-:W-:-:S03]  /*0d80*/  LOP3.LUT P6, RZ, R14, 0x1f, RZ, 0xc0, !PT ;  /* 0x0000001f0eff7812 */ /* 0x000fc600078cc0ff */
[----:B------:R-:W-:-:S05]  /*0d90*/  VIADD R15, R15, 0xffffff80 ;  /* 0xffffff800f0f7836 */ /* 0x000fca0000000000 */
[----:B------:R-:W-:-:S04]  /*0da0*/  SHF.R.U32.HI R15, RZ, 0x5, R15 ;  /* 0x00000005ff0f7819 */ /* 0x000fc8000001160f */
[----:B------:R-:W-:-:S04]  /*0db0*/  LEA R17, -R15, RZ, 0x2 ;  /* 0x000000ff0f117211 */ /* 0x000fc800078e11ff */
[C---:B------:R-:W-:Y:S02]  /*0dc0*/  ISETP.EQ.AND P3, PT, R17.reuse, -0x18, PT ;  /* 0xffffffe81100780c */ /* 0x040fe40003f62270 */
[C---:B------:R-:W-:Y:S02]  /*0dd0*/  ISETP.EQ.AND P4, PT, R17.reuse, -0x14, PT ;  /* 0xffffffec1100780c */ /* 0x040fe40003f82270 */
[C---:B------:R-:W-:Y:S02]  /*0de0*/  ISETP.EQ.AND P2, PT, R17.reuse, -0x10, PT ;  /* 0xfffffff01100780c */ /* 0x040fe40003f42270 */
[C---:B------:R-:W-:Y:S02]  /*0df0*/  ISETP.EQ.AND P1, PT, R17.reuse, -0xc, PT ;  /* 0xfffffff41100780c */ /* 0x040fe40003f22270 */
[C---:B------:R-:W-:Y:S02]  /*0e00*/  ISETP.EQ.AND P0, PT, R17.reuse, -0x8, PT ;  /* 0xfffffff81100780c */ /* 0x040fe40003f02270 */
[----:B------:R-:W-:-:S03]  /*0e10*/  ISETP.EQ.AND P5, PT, R17, 0x4, PT ;  /* 0x000000041100780c */ /* 0x000fc60003fa2270 */
[----:B------:R-:W-:Y:S01]  /*0e20*/  @P3 IMAD.MOV.U32 R24, RZ, RZ, R10 ;  /* 0x000000ffff183224 */ /* 0x000fe200078e000a */
[C---:B------:R-:W-:Y:S01]  /*0e30*/  ISETP.EQ.AND P3, PT, R17.reuse, -0x4, PT ;  /* 0xfffffffc1100780c */ /* 0x040fe20003f62270 */
[----:B------:R-:W-:Y:S01]  /*0e40*/  @P4 IMAD.MOV.U32 R24, RZ, RZ, R11 ;  /* 0x000000ffff184224 */ /* 0x000fe200078e000b */
[----:B------:R-:W-:Y:S01]  /*0e50*/  @P4 MOV R15, R10 ;  /* 0x0000000a000f4202 */ /* 0x000fe20000000f00 */
[----:B------:R-:W-:Y:S01]  /*0e60*/  @P2 IMAD.MOV.U32 R24, RZ, RZ, R12 ;  /* 0x000000ffff182224 */ /* 0x000fe200078e000c */
[----:B------:R-:W-:Y:S01]  /*0e70*/  ISETP.EQ.AND P4, PT, R17, RZ, PT ;  /* 0x000000ff1100720c */ /* 0x000fe20003f82270 */
[----:B------:R-:W-:Y:S01]  /*0e80*/  @P1 IMAD.MOV.U32 R24, RZ, RZ, R13 ;  /* 0x000000ffff181224 */ /* 0x000fe200078e000d */
[----:B------:R-:W-:Y:S01]  /*0e90*/  @P2 MOV R15, R11 ;  /* 0x0000000b000f2202 */ /* 0x000fe20000000f00 */
[----:B------:R-:W-:Y:S01]  /*0ea0*/  @P0 IMAD.MOV.U32 R24, RZ, RZ, R18 ;  /* 0x000000ffff180224 */ /* 0x000fe200078e0012 */
[----:B------:R-:W-:Y:S02]  /*0eb0*/  @P1 MOV R15, R12 ;  /* 0x0000000c000f1202 */ /* 0x000fe40000000f00 */
[----:B------:R-:W-:-:S03]  /*0ec0*/  @P0 MOV R15, R13 ;  /* 0x0000000d000f0202 */ /* 0x000fc60000000f00 */
[----:B------:R-:W-:Y:S01]  /*0ed0*/  @P3 MOV R15, R18 ;  /* 0x00000012000f3202 */ /* 0x000fe20000000f00 */
[----:B------:R-:W-:-:S03]  /*0ee0*/  @P3 IMAD.MOV.U32 R24, RZ, RZ, R19 ;  /* 0x000000ffff183224 */ /* 0x000fc600078e0013 */
[----:B------:R-:W-:Y:S01]  /*0ef0*/  @P4 MOV R15, R19 ;  /* 0x00000013000f4202 */ /* 0x000fe20000000f00 */
[----:B------:R-:W-:Y:S01]  /*0f00*/  @P4 IMAD.MOV.U32 R24, RZ, RZ, R25 ;  /* 0x000000ffff184224 */ /* 0x000fe200078e0019 */
[----:B------:R-:W-:Y:S01]  /*0f10*/  @P5 MOV R15, R25 ;  /* 0x00000019000f5202 */ /* 0x000fe20000000f00 */
[----:B------:R-:W-:Y:S06]  /*0f20*/  @!P6 BRA `(.L_x_108) ;  /* 0x00000000002ce947 */ /* 0x000fec0003800000 */
[----:B------:R-:W-:Y:S01]  /*0f30*/  @P2 IMAD.MOV.U32 R16, RZ, RZ, R10 ;  /* 0x000000ffff102224 */ /* 0x000fe200078e000a */
[----:B------:R-:W-:Y:S01]  /*0f40*/  @P1 MOV R16, R11 ;  /* 0x0000000b00101202 */ /* 0x000fe20000000f00 */
[----:B------:R-:W-:Y:S01]  /*0f50*/  @P0 IMAD.MOV.U32 R16, RZ, RZ, R12 ;  /* 0x000000ffff100224 */ /* 0x000fe200078e000c */
[----:B------:R-:W-:Y:S02]  /*0f60*/  ISETP.EQ.AND P0, PT, R17, 0x8, PT ;  /* 0x000000081100780c */ /* 0x000fe40003f02270 */
[----:B------:R-:W-:Y:S01]  /*0f70*/  @P3 MOV R16, R13 ;  /* 0x0000000d00103202 */ /* 0x000fe20000000f00 */
[----:B------:R-:W-:Y:S01]  /*0f80*/  @P4 IMAD.MOV.U32 R16, RZ, RZ, R18 ;  /* 0x000000ffff104224 */ /* 0x000fe200078e0012 */
[----:B------:R-:W-:Y:S02]  /*0f90*/  @P5 MOV R16, R19 ;  /* 0x0000001300105202 */ /* 0x000fe40000000f00 */
[----:B------:R-:W-:-:S04]  /*0fa0*/  LOP3.LUT R14, R14, 0x1f, RZ, 0xc0, !PT ;  /* 0x0000001f0e0e7812 */ /* 0x000fc800078ec0ff */
[----:B------:R-:W-:-:S03]  /*0fb0*/  SHF.L.W.U32.HI R24, R15, R14, R24 ;  /* 0x0000000e0f187219 */ /* 0x000fc60000010e18 */
[----:B------:R-:W-:-:S05]  /*0fc0*/  @P0 IMAD.MOV.U32 R16, RZ, RZ, R25 ;  /* 0x000000ffff100224 */ /* 0x000fca00078e0019 */
[----:B------:R-:W-:-:S07]  /*0fd0*/  SHF.L.W.U32.HI R15, R16, R14, R15 ;  /* 0x0000000e100f7219 */ /* 0x000fce0000010e0f */
.L_x_108:
[----:B------:R-:W-:Y:S05]  /*0fe0*/  BSYNC.RECONVERGENT B3 ;  /* 0x0000000000037941 */ /* 0x000fea0003800200 */
.L_x_107:
        /* <DEDUP_REMOVED lines=19> */
.L_x_104:
[----:B------:R-:W-:Y:S01]  /*1120*/  FMUL R24, RZ, R7 ;  /* 0x00000007ff187220 */ /* 0x000fe20000400000 */
[----:B------:R-:W-:-:S07]  /*1130*/  IMAD.MOV.U32 R25, RZ, RZ, RZ ;  /* 0x000000ffff197224 */ /* 0x000fce00078e00ff */
.L_x_103:
[----:B------:R-:W-:Y:S05]  /*1140*/  BSYNC.RECONVERGENT B2 ;  /* 0x0000000000027941 */ /* 0x000fea0003800200 */
.L_x_102:
[----:B------:R-:W-:Y:S01]  /*1150*/  FMUL R7, R24, R24 ;  /* 0x0000001818077220 */ /* 0x000fe20000400000 */
[C---:B------:R-:W-:Y:S02]  /*1160*/  LOP3.LUT R14, R25.reuse, 0x1, RZ, 0xc0, !PT ;  /* 0x00000001190e7812 */ /* 0x040fe400078ec0ff */
[----:B------:R-:W-:Y:S01]  /*1170*/  LOP3.LUT P1, RZ, R25, 0x2, RZ, 0xc0, !PT ;  /* 0x0000000219ff7812 */ /* 0x000fe2000782c0ff */
[----:B------:R-:W-:Y:S01]  /*1180*/  FFMA R20, R7, R20, -0.0013887860113754868507 ;  /* 0xbab607ed07147423 */ /* 0x000fe20000000014 */
[----:B------:R-:W-:Y:S02]  /*1190*/  ISETP.NE.U32.AND P0, PT, R14, 0x1, PT ;  /* 0x000000010e00780c */ /* 0x000fe40003f05070 */
[----:B-----5:R-:W0:Y:S02]  /*11a0*/  F2F.F64.F32 R14, -R8 ;  /* 0x80000008000e7310 */ /* 0x020e240000201800 */
[----:B------:R-:W-:Y:S02]  /*11b0*/  FSEL R16, R21, 0.041666727513074874878, P0 ;  /* 0x3d2aaabb15107808 */ /* 0x000fe40000000000 */
[----:B------:R-:W-:-:S02]  /*11c0*/  FSEL R20, R20, -0.00019574658654164522886, !P0 ;  /* 0xb94d415314147808 */ /* 0x000fc40004000000 */
[----:B------:R-:W-:Y:S02]  /*11d0*/  FSEL R17, -R22, -0.4999999701976776123, P0 ;  /* 0xbeffffff16117808 */ /* 0x000fe40000000100 */
[----:B------:R-:W-:Y:S01]  /*11e0*/  FSEL R24, R24, 1, P0 ;  /* 0x3f80000018187808 */ /* 0x000fe20000000000 */
[C---:B------:R-:W-:Y:S02]  /*11f0*/  FFMA R16, R7.reuse, R20, R16 ;  /* 0x0000001407107223 */ /* 0x040fe40000000010 */
[----:B------:R-:W1:Y:S02]  /*1200*/  F2F.F64.F32 R20, R8 ;  /* 0x0000000800147310 */ /* 0x000e640000201800 */
[C---:B------:R-:W-:Y:S01]  /*1210*/  FFMA R16, R7.reuse, R16, R17 ;  /* 0x0000001007107223 */ /* 0x040fe20000000011 */
[----:B------:R-:W-:Y:S01]  /*1220*/  FFMA R7, R7, R24, RZ ;  /* 0x0000001807077223 */ /* 0x000fe200000000ff */
[----:B0-----:R-:W-:-:S03]  /*1230*/  DMUL R14, R14, 0.5 ;  /* 0x3fe000000e0e7828 */ /* 0x001fc60000000000 */
[----:B------:R-:W-:Y:S02]  /*1240*/  FFMA R7, R7, R16, R24 ;  /* 0x0000001007077223 */ /* 0x000fe40000000018 */
[----:B------:R-:W0:Y:S02]  /*1250*/  F2F.F64.F32 R16, -R9 ;  /* 0x8000000900107310 */ /* 0x000e240000201800 */
[----:B------:R-:W-:-:S04]  /*1260*/  @P1 FADD R7, RZ, -R7 ;  /* 0x80000007ff071221 */ /* 0x000fc80000000000 */
[CC--:B------:R-:W-:Y:S01]  /*1270*/  FMUL R25, R5.reuse, R7.reuse ;  /* 0x0000000705197220 */ /* 0x0c0fe20000400000 */
[C---:B------:R-:W-:Y:S01]  /*1280*/  FMUL R22, R6.reuse, R7 ;  /* 0x0000000706167220 */ /* 0x040fe20000400000 */
[----:B-1----:R-:W-:Y:S02]  /*1290*/  DMUL R20, R20, 0.5 ;  /* 0x3fe0000014147828 */ /* 0x002fe40000000000 */
[-C--:B------:R-:W-:Y:S01]  /*12a0*/  FFMA R26, R6, R23.reuse, R25 ;  /* 0x00000017061a7223 */ /* 0x080fe20000000019 */
[----:B------:R-:W-:Y:S01]  /*12b0*/  FFMA R22, R5, R23, -R22 ;  /* 0x0000001705167223 */ /* 0x000fe20000000816 */
[----:B------:R-:W1:Y:S01]  /*12c0*/  F2F.F64.F32 R24, R9 ;  /* 0x0000000900187310 */ /* 0x000e620000201800 */
[----:B0-----:R-:W-:-:S07]  /*12d0*/  DMUL R16, R16, 0.5 ;  /* 0x3fe0000010107828 */ /* 0x001fce0000000000 */
[----:B------:R-:W0:Y:S01]  /*12e0*/  F2F.F64.F32 R6, R26 ;  /* 0x0000001a00067310 */ /* 0x000e220000201800 */
[----:B-1----:R-:W-:-:S07]  /*12f0*/  DMUL R24, R24, 0.5 ;  /* 0x3fe0000018187828 */ /* 0x002fce0000000000 */
[----:B------:R-:W1:Y:S01]  /*1300*/  F2F.F64.F32 R22, R22 ;  /* 0x0000001600167310 */ /* 0x000e620000201800 */
[----:B0-----:R-:W-:-:S06]  /*1310*/  DSETP.GTU.AND P0, PT, R16, R6, PT ;  /* 0x000000061000722a */ /* 0x001fcc0003f0c000 */
[----:B-1----:R-:W-:-:S06]  /*1320*/  DSETP.GTU.OR P0, PT, R14, R22, P0 ;  /* 0x000000160e00722a */ /* 0x002fcc000070c400 */
[----:B------:R-:W-:-:S06]  /*1330*/  DSETP.LTU.OR P0, PT, R20, R22, P0 ;  /* 0x000000161400722a */ /* 0x000fcc0000709400 */
[----:B------:R-:W-:-:S14]  /*1340*/  DSETP.LTU.OR P0, PT, R24, R6, P0 ;  /* 0x000000061800722a */ /* 0x000fdc0000709400 */
[----:B------:R-:W-:Y:S05]  /*1350*/  @P0 BRA `(.L_x_94) ;  /* 0x0000000800200947 */ /* 0x000fea0003800000 */
[----:B------:R-:W0:Y:S02]  /*1360*/  LDC R14, c[0x0][0x390] ;  /* 0x0000e400ff0e7b82 */ /* 0x000e240000000800 */
[----:B0-----:R-:W-:-:S13]  /*1370*/  ISETP.GE.AND P0, PT, R3, R14, PT ;  /* 0x0000000e0300720c */ /* 0x001fda0003f06270 */
[----:B------:R-:W-:Y:S05]  /*1380*/  @P0 BREAK.RELIABLE B0 ;  /* 0x0000000000000942 */ /* 0x000fea0003800100 */
[----:B------:R-:W-:Y:S05]  /*1390*/  @P0 BRA `(.L_x_109) ;  /* 0x0000000800240947 */ /* 0x000fea0003800000 */
[----:B------:R-:W0:Y:S08]  /*13a0*/  LDC R5, c[0x0][0x388] ;  /* 0x0000e200ff057b82 */ /* 0x000e300000000800 */
[----:B------:R-:W1:Y:S08]  /*13b0*/  LDC R16, c[0x0][0x38c] ;  /* 0x0000e300ff107b82 */ /* 0x000e700000000800 */
[----:B------:R-:W2:Y:S08]  /*13c0*/  LDC R15, c[0x0][0x384] ;  /* 0x0000e100ff0f7b82 */ /* 0x000eb00000000800 */
[----:B------:R-:W3:Y:S01]  /*13d0*/  LDC.64 R6, c[0x0][0x3b0] ;  /* 0x0000ec00ff067b82 */ /* 0x000ee20000000a00 */
[----:B0-----:R-:W-:-:S04]  /*13e0*/  IMAD R5, R5, UR4, R0 ;  /* 0x0000000405057c24 */ /* 0x001fc8000f8e0200 */
[----:B------:R-:W-:-:S03]  /*13f0*/  IMAD R5, R5, R14, R3 ;  /* 0x0000000e05057224 */ /* 0x000fc600078e0203 */
[----:B------:R-:W0:Y:S01]  /*1400*/  LDC.64 R8, c[0x0][0x398] ;  /* 0x0000e600ff087b82 */ /* 0x000e220000000a00 */
[----:B-1----:R-:W-:-:S05]  /*1410*/  IADD3 R20, PT, PT, R16, 0x3, RZ ;  /* 0x0000000310147810 */ /* 0x002fca0007ffe0ff */
[----:B------:R-:W-:Y:S02]  /*1420*/  IMAD R5, R20, R5, RZ ;  /* 0x0000000514057224 */ /* 0x000fe400078e02ff */
[----:B--2---:R-:W-:-:S04]  /*1430*/  IMAD R14, R15, UR4, R2 ;  /* 0x000000040f0e7c24 */ /* 0x004fc8000f8e0202 */
[----:B------:R-:W-:Y:S02]  /*1440*/  IMAD R17, R14, 0x3, RZ ;  /* 0x000000030e117824 */ /* 0x000fe400078e02ff */
[----:B---3--:R-:W-:Y:S02]  /*1450*/  IMAD.WIDE R6, R5, 0x4, R6 ;  /* 0x0000000405067825 */ /* 0x008fe400078e0206 */
[----:B------:R-:W1:Y:S03]  /*1460*/  LDC R5, c[0x0][0x38c] ;  /* 0x0000e300ff057b82 */ /* 0x000e660000000800 */
[----:B------:R2:W-:Y:S01]  /*1470*/  STG.E desc[UR6][R6.64], R4 ;  /* 0x0000000406007986 */ /* 0x0005e2000c101906 */
[----:B0-----:R-:W-:-:S05]  /*1480*/  IMAD.WIDE R8, R17, 0x4, R8 ;  /* 0x0000000411087825 */ /* 0x001fca00078e0208 */
[----:B------:R-:W3:Y:S04]  /*1490*/  LDG.E R17, desc[UR6][R8.64+0x4] ;  /* 0x0000040608117981 */ /* 0x000ee8000c1e1900 */
[----:B---3--:R2:W-:Y:S04]  /*14a0*/  STG.E desc[UR6][R6.64+0x4], R17 ;  /* 0x0000041106007986 */ /* 0x0085e8000c101906 */
[----:B------:R-:W3:Y:S01]  /*14b0*/  LDG.E R21, desc[UR6][R8.64+0x8] ;  /* 0x0000080608157981 */ /* 0x000ee2000c1e1900 */
[----:B-1----:R-:W-:-:S03]  /*14c0*/  ISETP.GT.AND P0, PT, R5, RZ, PT ;  /* 0x000000ff0500720c */ /* 0x002fc60003f04270 */
[----:B---3--:R2:W-:Y:S10]  /*14d0*/  STG.E desc[UR6][R6.64+0x8], R21 ;  /* 0x0000081506007986 */ /* 0x0085f4000c101906 */
[----:B------:R-:W-:Y:S05]  /*14e0*/  @!P0 BRA `(.L_x_110) ;  /* 0x0000000400b88947 */ /* 0x000fea0003800000 */
[----:B------:R-:W-:Y:S01]  /*14f0*/  ISETP.GE.U32.AND P0, PT, R5, 0x10, PT ;  /* 0x000000100500780c */ /* 0x000fe20003f06070 */
[----:B--2---:R-:W-:Y:S02]  /*1500*/  IMAD R4, R15, UR4, R2 ;  /* 0x000000040f047c24 */ /* 0x004fe4000f8e0202 */
[----:B------:R-:W-:-:S10]  /*1510*/  IMAD.MOV.U32 R17, RZ, RZ, RZ ;  /* 0x000000ffff117224 */ /* 0x000fd400078e00ff */
[----:B------:R-:W-:Y:S05]  /*1520*/  @!P0 BRA `(.L_x_111) ;  /* 0x0000000000b08947 */ /* 0x000fea0003800000 */
[----:B------:R-:W-:Y:S01]  /*1530*/  BSSY.RECONVERGENT B2, `(.L_x_112) ;  /* 0x000002a000027945 */ /* 0x000fe20003800200 */
[----:B------:R-:W-:-:S07]  /*1540*/  MOV R17, RZ ;  /* 0x000000ff00117202 */ /* 0x000fce0000000f00 */
.L_x_113:
[----:B------:R-:W0:Y:S01]  /*1550*/  LDC.64 R8, c[0x0][0x3a8] ;  /* 0x0000ea00ff087b82 */ /* 0x000e220000000a00 */
[----:B----4-:R-:W-:-:S04]  /*1560*/  IMAD R15, R4, R5, R17 ;  /* 0x00000005040f7224 */ /* 0x010fc800078e0211 */
        /* <DEDUP_REMOVED lines=30> */
[----:B--2---:R-:W2:Y:S04]  /*1750*/  LDG.E R25, desc[UR6][R8.64+0x38] ;  /* 0x0000380608197981 */ /* 0x004ea8000c1e1900 */
[----:B--2---:R4:W-:Y:S04]  /*1760*/  STG.E desc[UR6][R14.64+0x44], R25 ;  /* 0x000044190e007986 */ /* 0x0049e8000c101906 */
[----:B---3--:R-:W2:Y:S01]  /*1770*/  LDG.E R27, desc[UR6][R8.64+0x3c] ;  /* 0x00003c06081b7981 */ /* 0x008ea2000c1e1900 */
[----:B------:R-:W-:Y:S01]  /*1780*/  VIADD R17, R17, 0x10 ;  /* 0x0000001011117836 */ /* 0x000fe20000000000 */
[----:B------:R-:W-:-:S04]  /*1790*/  LOP3.LUT R22, R5, 0x7ffffff0, RZ, 0xc0, !PT ;  /* 0x7ffffff005167812 */ /* 0x000fc800078ec0ff */
[----:B------:R-:W-:Y:S01]  /*17a0*/  ISETP.NE.AND P0, PT, R17, R22, PT ;  /* 0x000000161100720c */ /* 0x000fe20003f05270 */
[----:B--2---:R4:W-:-:S12]  /*17b0*/  STG.E desc[UR6][R14.64+0x48], R27 ;  /* 0x0000481b0e007986 */ /* 0x0049d8000c101906 */
[----:B------:R-:W-:Y:S05]  /*17c0*/  @P0 BRA `(.L_x_113) ;  /* 0xfffffffc00600947 */ /* 0x000fea000383ffff */
[----:B------:R-:W-:Y:S05]  /*17d0*/  BSYNC.RECONVERGENT B2 ;  /* 0x0000000000027941 */ /* 0x000fea0003800200 */
.L_x_112:
[----:B------:R-:W-:-:S07]  /*17e0*/  MOV R17, R22 ;  /* 0x0000001600117202 */ /* 0x000fce0000000f00 */
.L_x_111:
[----:B------:R-:W-:-:S04]  /*17f0*/  LOP3.LUT R8, R16, 0xf, RZ, 0xc0, !PT ;  /* 0x0000000f10087812 */ /* 0x000fc800078ec0ff */
[----:B------:R-:W-:-:S13]  /*1800*/  ISETP.NE.AND P0, PT, R8, RZ, PT ;  /* 0x000000ff0800720c */ /* 0x000fda0003f05270 */
[----:B------:R-:W-:Y:S05]  /*1810*/  @!P0 BRA `(.L_x_110) ;  /* 0x0000000000ec8947 */ /* 0x000fea0003800000 */
[----:B------:R-:W-:Y:S01]  /*1820*/  VIADD R8, R8, 0xffffffff ;  /* 0xffffffff08087836 */ /* 0x000fe20000000000 */
[----:B------:R-:W-:-:S04]  /*1830*/  LOP3.LUT R16, R16, 0x7, RZ, 0xc0, !PT ;  /* 0x0000000710107812 */ /* 0x000fc800078ec0ff */
[----:B------:R-:W-:Y:S02]  /*1840*/  ISETP.GE.U32.AND P0, PT, R8, 0x7, PT ;  /* 0x000000070800780c */ /* 0x000fe40003f06070 */
[----:B------:R-:W-:-:S11]  /*1850*/  ISETP.NE.AND P1, PT, R16, RZ, PT ;  /* 0x000000ff1000720c */ /* 0x000fd60003f25270 */
[----:B------:R-:W-:Y:S05]  /*1860*/  @!P0 BRA `(.L_x_114) ;  /* 0x0000000000548947 */ /* 0x000fea0003800000 */
[----:B------:R-:W0:Y:S01]  /*1870*/  LDC.64 R8, c[0x0][0x3a8] ;  /* 0x0000ea00ff087b82 */ /* 0x000e220000000a00 */
[----:B----4-:R-:W-:-:S04]  /*1880*/  IMAD R15, R4, R5, R17 ;  /* 0x00000005040f7224 */ /* 0x010fc800078e0211 */
        /* <DEDUP_REMOVED lines=17> */
[----:B------:R-:W-:-:S03]  /*19a0*/  IADD3 R17, PT, PT, R17, 0x8, RZ ;  /* 0x0000000811117810 */ /* 0x000fc60007ffe0ff */
[----:B---3--:R2:W-:Y:S04]  /*19b0*/  STG.E desc[UR6][R14.64+0x28], R23 ;  /* 0x000028170e007986 */ /* 0x0085e8000c101906 */
.L_x_114:
[----:B------:R-:W-:Y:S05]  /*19c0*/  @!P1 BRA `(.L_x_110) ;  /* 0x0000000000809947 */ /* 0x000fea0003800000 */
[----:B------:R-:W-:-:S05]  /*19d0*/  VIADD R16, R16, 0xffffffff ;  /* 0xffffffff10107836 */ /* 0x000fca0000000000 */
[----:B------:R-:W-:Y:S02]  /*19e0*/  ISETP.GE.U32.AND P0, PT, R16, 0x3, PT ;  /* 0x000000031000780c */ /* 0x000fe40003f06070 */
[----:B------:R-:W-:-:S11]  /*19f0*/  LOP3.LUT P1, R16, R5, 0x3, RZ, 0xc0, !PT ;  /* 0x0000000305107812 */ /* 0x000fd6000782c0ff */
[----:B------:R-:W-:Y:S05]  /*1a00*/  @!P0 BRA `(.L_x_115) ;  /* 0x0000000000348947 */ /* 0x000fea0003800000 */
[----:B------:R-:W0:Y:S01]  /*1a10*/  LDC.64 R8, c[0x0][0x3a8] ;  /* 0x0000ea00ff087b82 */ /* 0x000e220000000a00 */
[----:B--2-4-:R-:W-:-:S04]  /*1a20*/  IMAD R15, R4, R5, R17 ;  /* 0x00000005040f7224 */ /* 0x014fc800078e0211 */
        /* <DEDUP_REMOVED lines=9> */
[----:B------:R-:W-:-:S03]  /*1ac0*/  IADD3 R17, PT, PT, R17, 0x4, RZ ;  /* 0x0000000411117810 */ /* 0x000fc60007ffe0ff */
[----:B--2---:R0:W-:Y:S04]  /*1ad0*/  STG.E desc[UR6][R14.64+0x18], R27 ;  /* 0x0000181b0e007986 */ /* 0x0041e8000c101906 */
.L_x_115:
[----:B------:R-:W-:Y:S05]  /*1ae0*/  @!P1 BRA `(.L_x_110) ;  /* 0x0000000000389947 */ /* 0x000fea0003800000 */
[----:B------:R-:W1:Y:S01]  /*1af0*/  LDC.64 R8, c[0x0][0x3a8] ;  /* 0x0000ea00ff087b82 */ /* 0x000e620000000a00 */
[----:B------:R-:W-:-:S04]  /*1b00*/  IMAD R5, R4, R5, R17 ;  /* 0x0000000504057224 */ /* 0x000fc800078e0211 */
[----:B-1----:R-:W-:-:S05]  /*1b10*/  IMAD.WIDE R8, R5, 0x4, R8 ;  /* 0x0000000405087825 */ /* 0x002fca00078e0208 */
[----:B------:R-:W3:Y:S01]  /*1b20*/  LDG.E R5, desc[UR6][R8.64] ;  /* 0x0000000608057981 */ /* 0x000ee2000c1e1900 */
[----:B------:R-:W-:Y:S01]  /*1b30*/  IMAD.WIDE R6, R17, 0x4, R6 ;  /* 0x0000000411067825 */ /* 0x000fe200078e0206 */
[----:B------:R-:W-:-:S04]  /*1b40*/  ISETP.NE.AND P0, PT, R16, 0x1, PT ;  /* 0x000000011000780c */ /* 0x000fc80003f05270 */
[----:B---3--:R1:W-:Y:S09]  /*1b50*/  STG.E desc[UR6][R6.64+0xc], R5 ;  /* 0x00000c0506007986 */ /* 0x0083f2000c101906 */
[----:B------:R-:W-:Y:S05]  /*1b60*/  @!P0 BRA `(.L_x_110) ;  /* 0x0000000000188947 */ /* 0x000fea0003800000 */
[----:B-1----:R-:W3:Y:S01]  /*1b70*/  LDG.E R5, desc[UR6][R8.64+0x4] ;  /* 0x0000040608057981 */ /* 0x002ee2000c1e1900 */
[----:B------:R-:W-:-:S03]  /*1b80*/  ISETP.NE.AND P0, PT, R16, 0x2, PT ;  /* 0x000000021000780c */ /* 0x000fc60003f05270 */
[----:B---3--:R3:W-:Y:S10]  /*1b90*/  STG.E desc[UR6][R6.64+0x10], R5 ;  /* 0x0000100506007986 */ /* 0x0087f4000c101906 */
[----:B------:R-:W-:Y:S05]  /*1ba0*/  @!P0 BRA `(.L_x_110) ;  /* 0x0000000000088947 */ /* 0x000fea0003800000 */
[----:B------:R-:W5:Y:S04]  /*1bb0*/  LDG.E R9, desc[UR6][R8.64+0x8] ;  /* 0x0000080608097981 */ /* 0x000f68000c1e1900 */
[----:B-----5:R1:W-:Y:S02]  /*1bc0*/  STG.E desc[UR6][R6.64+0x14], R9 ;  /* 0x0000140906007986 */ /* 0x0203e4000c101906 */
.L_x_110:
[----:B------:R-:W-:-:S07]  /*1bd0*/  VIADD R3, R3, 0x1 ;  /* 0x0000000103037836 */ /* 0x000fce0000000000 */
.L_x_94:
[----:B------:R-:W-:Y:S05]  /*1be0*/  BSYNC.RELIABLE B0 ;  /* 0x0000000000007941 */ /* 0x000fea0003800100 */
.L_x_93:
[----:B------:R-:W5:Y:S01]  /*1bf0*/  LDCU UR5, c[0x0][0x384] ;  /* 0x00007080ff0577ac */ /* 0x000f620008000800 */
[----:B------:R-:W-:-:S04]  /*1c00*/  IADD3 R2, PT, PT, R2, 0x1, RZ ;  /* 0x0000000102027810 */ /* 0x000fc80007ffe0ff */
[----:B-----5:R-:W-:-:S13]  /*1c10*/  ISETP.NE.AND P0, PT, R2, UR5, PT ;  /* 0x0000000502007c0c */ /* 0x020fda000bf05270 */
[----:B------:R-:W-:Y:S05]  /*1c20*/  @P0 BRA `(.L_x_116) ;  /* 0xffffffe4003c0947 */ /* 0x000fea000383ffff */
.L_x_109:
[----:B------:R-:W-:Y:S05]  /*1c30*/  BSYNC.RECONVERGENT B1 ;  /* 0x0000000000017941 */ /* 0x000fea0003800200 */
.L_x_92:
[----:B------:R-:W-:Y:S05]  /*1c40*/  WARPSYNC.ALL ;  /* 0x0000000000007948 */ /* 0x000fea0003800000 */
[----:B------:R-:W-:Y:S01]  /*1c50*/  ISETP.NE.AND P0, PT, R3, RZ, PT ;  /* 0x000000ff0300720c */ /* 0x000fe20003f05270 */
[----:B------:R-:W-:-:S12]  /*1c60*/  BSSY.RECONVERGENT B0, `(.L_x_117) ;  /* 0x00000bf000007945 */ /* 0x000fd80003800200 */
[----:B------:R-:W-:Y:S05]  /*1c70*/  @!P0 BRA `(.L_x_118) ;  /* 0x0000000800dc8947 */ /* 0x000fea0003800000 */
[----:B------:R-:W5:Y:S08]  /*1c80*/  LDC R2, c[0x0][0x38c] ;  /* 0x0000e300ff027b82 */ /* 0x000f700000000800 */
[----:B--2---:R-:W2:Y:S01]  /*1c90*/  LDC R4, c[0x0][0x390] ;  /* 0x0000e400ff047b82 */ /* 0x004ea20000000800 */
[----:B-----5:R-:W-:-:S04]  /*1ca0*/  ISETP.GE.AND P0, PT, R2, -0x2, PT ;  /* 0xfffffffe0200780c */ /* 0x020fc80003f06270 */
[----:B--2---:R-:W-:-:S13]  /*1cb0*/  ISETP.GE.OR P0, PT, R3, R4, !P0 ;  /* 0x000000040300720c */ /* 0x004fda0004706670 */
[----:B------:R-:W-:Y:S05]  /*1cc0*/  @P0 BRA `(.L_x_119) ;  /* 0x0000000800e00947 */ /* 0x000fea0003800000 */
[----:B-1-3--:R-:W1:Y:S01]  /*1cd0*/  LDC R5, c[0x0][0x388] ;  /* 0x0000e200ff057b82 */ /* 0x00ae620000000800 */
[----:B------:R-:W-:Y:S07]  /*1ce0*/  BSSY.RECONVERGENT B1, `(.L_x_120) ;  /* 0x00000af000017945 */ /* 0x000fee0003800200 */
[----:B------:R-:W2:Y:S01]  /*1cf0*/  LDC R2, c[0x0][0x38c] ;  /* 0x0000e300ff027b82 */ /* 0x000ea20000000800 */
[----:B-1----:R-:W-:-:S04]  /*1d00*/  IMAD R5, R5, UR4, R0 ;  /* 0x0000000405057c24 */ /* 0x002fc8000f8e0200 */
[----:B------:R-:W-:Y:S01]  /*1d10*/  IMAD R7, R4, R5, RZ ;  /* 0x0000000504077224 */ /* 0x000fe200078e02ff */
[----:B------:R-:W-:Y:S01]  /*1d20*/  MOV R5, R3 ;  /* 0x0000000300057202 */ /* 0x000fe20000000f00 */
[----:B--2---:R-:W-:-:S04]  /*1d30*/  VIADD R2, R2, 0x3 ;  /* 0x0000000302027836 */ /* 0x004fc80000000000 */
[----:B------:R-:W-:-:S07]  /*1d40*/  IMAD R7, R2, R7, RZ ;  /* 0x0000000702077224 */ /* 0x000fce00078e02ff */
.L_x_127:
[-C--:B------:R-:W-:Y:S02]  /*1d50*/  IABS R6, R3.reuse ;  /* 0x0000000300067213 */ /* 0x080fe40000000000 */
[----:B0---4-:R-:W-:Y:S02]  /*1d60*/  IABS R14, R3 ;  /* 0x00000003000e7213 */ /* 0x011fe40000000000 */
[----:B------:R-:W0:Y:S01]  /*1d70*/  I2F.RP R4, R6 ;  /* 0x0000000600047306 */ /* 0x000e220000209400 */
[----:B------:R-:W-:Y:S02]  /*1d80*/  ISETP.GE.AND P2, PT, R5, RZ, PT ;  /* 0x000000ff0500720c */ /* 0x000fe40003f46270 */
[----:B------:R-:W-:Y:S01]  /*1d90*/  IMAD.MOV R14, RZ, RZ, -R14 ;  /* 0x000000ffff0e7224 */ /* 0x000fe200078e0a0e */
[----:B-1----:R-:W-:-:S04]  /*1da0*/  MOV R17, RZ ;  /* 0x000000ff00117202 */ /* 0x002fc80000000f00 */
[----:B0-----:R-:W0:Y:S02]  /*1db0*/  MUFU.RCP R4, R4 ;  /* 0x0000000400047308 */ /* 0x001e240000001000 */
[----:B0-2---:R-:W-:Y:S01]  /*1dc0*/  VIADD R8, R4, 0xffffffe ;  /* 0x0ffffffe04087836 */ /* 0x005fe20000000000 */
[----:B------:R-:W-:-:S05]  /*1dd0*/  IABS R4, R5 ;  /* 0x0000000500047213 */ /* 0x000fca0000000000 */
[----:B------:R0:W1:Y:S02]  /*1de0*/  F2I.FTZ.U32.TRUNC.NTZ R9, R8 ;  /* 0x0000000800097305 */ /* 0x000064000021f000 */
[----:B0-----:R-:W-:Y:S01]  /*1df0*/  HFMA2 R8, -RZ, RZ, 0, 0 ;  /* 0x00000000ff087431 */ /* 0x001fe200000001ff */
[----:B-1----:R-:W-:-:S05]  /*1e00*/  IADD3 R15, PT, PT, RZ, -R9, RZ ;  /* 0x80000009ff0f7210 */ /* 0x002fca0007ffe0ff */
[----:B------:R-:W-:-:S04]  /*1e10*/  IMAD R15, R15, R6, RZ ;  /* 0x000000060f0f7224 */ /* 0x000fc800078e02ff */
[----:B------:R-:W-:-:S06]  /*1e20*/  IMAD.HI.U32 R9, R9, R15, R8 ;  /* 0x0000000f09097227 */ /* 0x000fcc00078e0008 */
[----:B------:R-:W-:-:S04]  /*1e30*/  IMAD.HI.U32 R9, R9, R4, RZ ;  /* 0x0000000409097227 */ /* 0x000fc800078e00ff */
[----:B------:R-:W-:Y:S02]  /*1e40*/  IMAD R9, R9, R14, R4 ;  /* 0x0000000e09097224 */ /* 0x000fe400078e0204 */
[----:B------:R-:W-:-:S03]  /*1e50*/  IMAD R4, R2, R5, R7 ;  /* 0x0000000502047224 */ /* 0x000fc600078e0207 */
[----:B------:R-:W-:-:S13]  /*1e60*/  ISETP.GT.U32.AND P0, PT, R6, R9, PT ;  /* 0x000000090600720c */ /* 0x000fda0003f04070 */
[----:B------:R-:W-:Y:S01]  /*1e70*/  @!P0 IMAD.IADD R9, R9, 0x1, -R6 ;  /* 0x0000000109098824 */ /* 0x000fe200078e0a06 */
[----:B------:R-:W-:-:S04]  /*1e80*/  ISETP.NE.AND P0, PT, R3, RZ, PT ;  /* 0x000000ff0300720c */ /* 0x000fc80003f05270 */
[----:B------:R-:W-:-:S13]  /*1e90*/  ISETP.GT.U32.AND P1, PT, R6, R9, PT ;  /* 0x000000090600720c */ /* 0x000fda0003f24070 */
[----:B------:R-:W-:Y:S02]  /*1ea0*/  @!P1 IADD3 R9, PT, PT, R9, -R6, RZ ;  /* 0x8000000609099210 */ /* 0x000fe40007ffe0ff */
[----:B------:R-:W-:-:S03]  /*1eb0*/  ISETP.GE.AND P1, PT, R2, 0x4, PT ;  /* 0x000000040200780c */ /* 0x000fc60003f26270 */
[----:B------:R-:W-:Y:S01]  /*1ec0*/  @!P2 IMAD.MOV R9, RZ, RZ, -R9 ;  /* 0x000000ffff09a224 */ /* 0x000fe200078e0a09 */
[----:B------:R-:W-:-:S05]  /*1ed0*/  @!P0 LOP3.LUT R9, RZ, R3, RZ, 0x33, !PT ;  /* 0x00000003ff098212 */ /* 0x000fca00078e33ff */
[----:B------:R-:W-:-:S04]  /*1ee0*/  IMAD R6, R2, R9, R7 ;  /* 0x0000000902067224 */ /* 0x000fc800078e0207 */
[----:B------:R-:W-:Y:S05]  /*1ef0*/  @!P1 BRA `(.L_x_121) ;  /* 0x0000000400d89947 */ /* 0x000fea0003800000 */
[----:B------:R-:W-:Y:S01]  /*1f00*/  VIMNMX R24, PT, PT, R2, 0x1, !PT ;  /* 0x0000000102187848 */ /* 0x000fe20007fe0100 */
[----:B------:R-:W-:-:S03]  /*1f10*/  IMAD.MOV.U32 R27, RZ, RZ, RZ ;  /* 0x000000ffff1b7224 */ /* 0x000fc600078e00ff */
[----:B------:R-:W-:-:S04]  /*1f20*/  LOP3.LUT R24, R24, 0x7ffffffc, RZ, 0xc0, !PT ;  /* 0x7ffffffc18187812 */ /* 0x000fc800078ec0ff */
[----:B------:R-:W-:-:S13]  /*1f30*/  ISETP.GT.AND P0, PT, R24, RZ, PT ;  /* 0x000000ff1800720c */ /* 0x000fda0003f04270 */
[----:B------:R-:W-:Y:S05]  /*1f40*/  @!P0 BRA `(.L_x_122) ;  /* 0x0000000400808947 */ /* 0x000fea0003800000 */
[----:B------:R-:W-:Y:S02]  /*1f50*/  IADD3 R8, PT, PT, R24, -R27, RZ ;  /* 0x8000001b18087210 */ /* 0x000fe40007ffe0ff */
[----:B------:R-:W-:Y:S02]  /*1f60*/  PLOP3.LUT P0, PT, PT, PT, PT, 0x80, 0x8 ;  /* 0x000000000008781c */ /* 0x000fe40003f0f070 */
[----:B------:R-:W-:-:S13]  /*1f70*/  ISETP.GT.AND P1, PT, R8, 0xc, PT ;  /* 0x0000000c0800780c */ /* 0x000fda0003f24270 */
[----:B------:R-:W-:Y:S05]  /*1f80*/  @!P1 BRA `(.L_x_123) ;  /* 0x0000000000e89947 */ /* 0x000fea0003800000 */
[----:B------:R-:W-:Y:S01]  /*1f90*/  PLOP3.LUT P0, PT, PT, PT, PT, 0x8, 0x80 ;  /* 0x000000000080781c */ /* 0x000fe20003f0e170 */
[----:B------:R-:W-:-:S12]  /*1fa0*/  VIADD R25, R24, 0xfffffff4 ;  /* 0xfffffff418197836 */ /* 0x000fd80000000000 */
.L_x_124:
[----:B-1----:R-:W0:Y:S01]  /*1fb0*/  LDC.64 R8, c[0x0][0x3b0] ;  /* 0x0000ec00ff087b82 */ /* 0x002e220000000a00 */
[----:B------:R-:W-:-:S05]  /*1fc0*/  IADD3 R21, PT, PT, R6, R27, RZ ;  /* 0x0000001b06157210 */ /* 0x000fca0007ffe0ff */
[----:B0-----:R-:W-:-:S05]  /*1fd0*/  IMAD.WIDE R20, R21, 0x4, R8 ;  /* 0x0000000415147825 */ /* 0x001fca00078e0208 */
[----:B------:R-:W2:Y:S01]  /*1fe0*/  LDG.E R17, desc[UR6][R20.64] ;  /* 0x0000000614117981 */ /* 0x000ea2000c1e1900 */
[----:B------:R-:W-:-:S04]  /*1ff0*/  IMAD.IADD R15, R4, 0x1, R27 ;  /* 0x00000001040f7824 */ /* 0x000fc800078e021b */
[----:B------:R-:W-:-:S05]  /*2000*/  IMAD.WIDE R14, R15, 0x4, R8 ;  /* 0x000000040f0e7825 */ /* 0x000fca00078e0208 */
[----:B--2---:R0:W-:Y:S04]  /*2010*/  STG.E desc[UR6][R14.64], R17 ;  /* 0x000000110e007986 */ /* 0x0041e8000c101906 */
[----:B------:R-:W2:Y:S04]  /*2020*/  LDG.E R29, desc[UR6][R20.64+0x4] ;  /* 0x00000406141d7981 */ /* 0x000ea8000c1e1900 */
[----:B--2---:R1:W-:Y:S04]  /*2030*/  STG.E desc[UR6][R14.64+0x4], R29 ;  /* 0x0000041d0e007986 */ /* 0x0043e8000c101906 */
[----:B------:R-:W2:Y:S01]  /*2040*/  LDG.E R26, desc[UR6][R20.64+0x8] ;  /* 0x00000806141a7981 */ /* 0x000ea2000c1e1900 */
[----:B------:R-:W-:-:S05]  /*2050*/  IADD3 R16, PT, PT, R27, 0x4, RZ ;  /* 0x000000041b107810 */ /* 0x000fca0007ffe0ff */
[----:B------:R-:W-:Y:S01]  /*2060*/  IMAD.IADD R23, R6, 0x1, R16 ;  /* 0x0000000106177824 */ /* 0x000fe200078e0210 */
[----:B--2---:R-:W-:Y:S04]  /*2070*/  STG.E desc[UR6][R14.64+0x8], R26 ;  /* 0x0000081a0e007986 */ /* 0x004fe8000c101906 */
[----:B------:R-:W2:Y:S01]  /*2080*/  LDG.E R28, desc[UR6][R20.64+0xc] ;  /* 0x00000c06141c7981 */ /* 0x000ea2000c1e1900 */
[--C-:B------:R-:W-:Y:S01]  /*2090*/  IMAD.WIDE R22, R23, 0x4, R8.reuse ;  /* 0x0000000417167825 */ /* 0x100fe200078e0208 */
[----:B0-----:R-:W-:Y:S02]  /*20a0*/  IADD3 R17, PT, PT, R4, R16, RZ ;  /* 0x0000001004117210 */ /* 0x001fe40007ffe0ff */
[----:B--2---:R-:W-:Y:S04]  /*20b0*/  STG.E desc[UR6][R14.64+0xc], R28 ;  /* 0x00000c1c0e007986 */ /* 0x004fe8000c101906 */
[----:B-1----:R-:W2:Y:S01]  /*20c0*/  LDG.E R29, desc[UR6][R22.64] ;  /* 0x00000006161d7981 */ /* 0x002ea2000c1e1900 */
[----:B------:R-:W-:-:S05]  /*20d0*/  IMAD.WIDE R16, R17, 0x4, R8 ;  /* 0x0000000411107825 */ /* 0x000fca00078e0208 */
[----:B--2---:R0:W-:Y:S04]  /*20e0*/  STG.E desc[UR6][R16.64], R29 ;  /* 0x0000001d10007986 */ /* 0x0041e8000c101906 */
[----:B0-----:R-:W2:Y:S04]  /*20f0*/  LDG.E R29, desc[UR6][R22.64+0x4] ;  /* 0x00000406161d7981 */ /* 0x001ea8000c1e1900 */
[----:B--2---:R-:W-:Y:S04]  /*2100*/  STG.E desc[UR6][R16.64+0x4], R29 ;  /* 0x0000041d10007986 */ /* 0x004fe8000c101906 */
[----:B------:R-:W2:Y:S01]  /*2110*/  LDG.E R26, desc[UR6][R22.64+0x8] ;  /* 0x00000806161a7981 */ /* 0x000ea2000c1e1900 */
[----:B------:R-:W-:-:S05]  /*2120*/  VIADD R20, R27, 0x8 ;  /* 0x000000081b147836 */ /* 0x000fca0000000000 */
[----:B------:R-:W-:Y:S01]  /*2130*/  IADD3 R15, PT, PT, R6, R20, RZ ;  /* 0x00000014060f7210 */ /* 0x000fe20007ffe0ff */
[----:B--2---:R-:W-:Y:S04]  /*2140*/  STG.E desc[UR6][R16.64+0x8], R26 ;  /* 0x0000081a10007986 */ /* 0x004fe8000c101906 */
[----:B------:R-:W2:Y:S01]  /*2150*/  LDG.E R21, desc[UR6][R22.64+0xc] ;  /* 0x00000c0616157981 */ /* 0x000ea2000c1e1900 */
[----:B------:R-:W-:-:S04]  /*2160*/  IMAD.WIDE R14, R15, 0x4, R8 ;  /* 0x000000040f0e7825 */ /* 0x000fc800078e0208 */
[----:B------:R-:W-:Y:S01]  /*2170*/  IMAD.IADD R20, R4, 0x1, R20 ;  /* 0x0000000104147824 */ /* 0x000fe200078e0214 */
[----:B--2---:R0:W-:Y:S04]  /*2180*/  STG.E desc[UR6][R16.64+0xc], R21 ;  /* 0x00000c1510007986 */ /* 0x0041e8000c101906 */
[----:B------:R-:W2:Y:S01]  /*2190*/  LDG.E R28, desc[UR6][R14.64] ;  /* 0x000000060e1c7981 */ /* 0x000ea2000c1e1900 */
[----:B0-----:R-:W-:-:S05]  /*21a0*/  IMAD.WIDE R20, R20, 0x4, R8 ;  /* 0x0000000414147825 */ /* 0x001fca00078e0208 */
[----:B--2---:R-:W-:Y:S04]  /*21b0*/  STG.E desc[UR6][R20.64], R28 ;  /* 0x0000001c14007986 */ /* 0x004fe8000c101906 */
[----:B------:R-:W2:Y:S04]  /*21c0*/  LDG.E R29, desc[UR6][R14.64+0x4] ;  /* 0x000004060e1d7981 */ /* 0x000ea8000c1e1900 */
[----:B--2---:R-:W-:Y:S04]  /*21d0*/  STG.E desc[UR6][R20.64+0x4], R29 ;  /* 0x0000041d14007986 */ /* 0x004fe8000c101906 */
[----:B------:R-:W2:Y:S01]  /*21e0*/  LDG.E R23, desc[UR6][R14.64+0x8] ;  /* 0x000008060e177981 */ /* 0x000ea2000c1e1900 */
[----:B------:R-:W-:-:S05]  /*21f0*/  IADD3 R26, PT, PT, R27, 0xc, RZ ;  /* 0x0000000c1b1a7810 */ /* 0x000fca0007ffe0ff */
[----:B------:R-:W-:Y:S01]  /*2200*/  IMAD.IADD R17, R6, 0x1, R26 ;  /* 0x0000000106117824 */ /* 0x000fe200078e021a */
[----:B--2---:R0:W-:Y:S04]  /*2210*/  STG.E desc[UR6][R20.64+0x8], R23 ;  /* 0x0000081714007986 */ /* 0x0041e8000c101906 */
[----:B------:R-:W2:Y:S01]  /*2220*/  LDG.E R22, desc[UR6][R14.64+0xc] ;  /* 0x00000c060e167981 */ /* 0x000ea2000c1e1900 */
[--C-:B------:R-:W-:Y:S01]  /*2230*/  IMAD.WIDE R16, R17, 0x4, R8.reuse ;  /* 0x0000000411107825 */ /* 0x100fe200078e0208 */
[----:B------:R-:W-:Y:S02]  /*2240*/  IADD3 R26, PT, PT, R4, R26, RZ ;  /* 0x0000001a041a7210 */ /* 0x000fe40007ffe0ff */
[----:B--2---:R1:W-:Y:S04]  /*2250*/  STG.E desc[UR6][R20.64+0xc], R22 ;  /* 0x00000c1614007986 */ /* 0x0043e8000c101906 */
[----:B0-----:R-:W2:Y:S01]  /*2260*/  LDG.E R23, desc[UR6][R16.64] ;  /* 0x0000000610177981 */ /* 0x001ea2000c1e1900 */
[----:B------:R-:W-:-:S05]  /*2270*/  IMAD.WIDE R8, R26, 0x4, R8 ;  /* 0x000000041a087825 */ /* 0x000fca00078e0208 */
[----:B--2---:R1:W-:Y:S04]  /*2280*/  STG.E desc[UR6][R8.64], R23 ;  /* 0x0000001708007986 */ /* 0x0043e8000c101906 */
[----:B------:R-:W2:Y:S04]  /*2290*/  LDG.E R29, desc[UR6][R16.64+0x4] ;  /* 0x00000406101d7981 */ /* 0x000ea8000c1e1900 */
[----:B--2---:R1:W-:Y:S04]  /*22a0*/  STG.E desc[UR6][R8.64+0x4], R29 ;  /* 0x0000041d08007986 */ /* 0x0043e8000c101906 */
[----:B------:R-:W2:Y:S04]  /*22b0*/  LDG.E R15, desc[UR6][R16.64+0x8] ;  /* 0x00000806100f7981 */ /* 0x000ea8000c1e1900 */
[----:B--2---:R1:W-:Y:S04]  /*22c0*/  STG.E desc[UR6][R8.64+0x8], R15 ;  /* 0x0000080f08007986 */ /* 0x0043e8000c101906 */
[----:B------:R-:W2:Y:S01]  /*22d0*/  LDG.E R14, desc[UR6][R16.64+0xc] ;  /* 0x00000c06100e7981 */ /* 0x000ea2000c1e1900 */
[----:B------:R-:W-:-:S05]  /*22e0*/  VIADD R27, R27, 0x10 ;  /* 0x000000101b1b7836 */ /* 0x000fca0000000000 */
[----:B------:R-:W-:Y:S01]  /*22f0*/  ISETP.GE.AND P1, PT, R27, R25, PT ;  /* 0x000000191b00720c */ /* 0x000fe20003f26270 */
[----:B--2---:R1:W-:-:S12]  /*2300*/  STG.E desc[UR6][R8.64+0xc], R14 ;  /* 0x00000c0e08007986 */ /* 0x0043d8000c101906 */
[----:B------:R-:W-:Y:S05]  /*2310*/  @!P1 BRA `(.L_x_124) ;  /* 0xfffffffc00249947 */ /* 0x000fea000383ffff */
[----:B------:R-:W-:-:S07]  /*2320*/  MOV R17, R24 ;  /* 0x0000001800117202 */ /* 0x000fce0000000f00 */
.L_x_123:
[----:B-1----:R-:W-:-:S05]  /*2330*/  IMAD.IADD R8, R24, 0x1, -R27 ;  /* 0x0000000118087824 */ /* 0x002fca00078e0a1b */
[----:B------:R-:W-:-:S13]  /*2340*/  ISETP.GT.AND P1, PT, R8, 0x4, PT ;  /* 0x000000040800780c */ /* 0x000fda0003f24270 */
[----:B------:R-:W-:Y:S05]  /*2350*/  @!P1 BRA `(.L_x_125) ;  /* 0x0000000000749947 */ /* 0x000fea0003800000 */
[----:B------:R-:W0:Y:S01]  /*2360*/  LDC.64 R8, c[0x0][0x3b0] ;  /* 0x0000ec00ff087b82 */ /* 0x000e220000000a00 */
        /* <DEDUP_REMOVED lines=15> */
[----:B--2---:R0:W-:Y:S04]  /*2460*/  STG.E desc[UR6][R16.64+0xc], R22 ;  /* 0x00000c1610007986 */ /* 0x0041e8000c101906 */
[----:B------:R-:W2:Y:S01]  /*2470*/  LDG.E R28, desc[UR6][R14.64] ;  /* 0x000000060e1c7981 */ /* 0x000ea2000c1e1900 */
[----:B------:R-:W-:-:S05]  /*2480*/  IMAD.WIDE R8, R23, 0x4, R8 ;  /* 0x0000000417087825 */ /* 0x000fca00078e0208 */
[----:B--2---:R2:W-:Y:S04]  /*2490*/  STG.E desc[UR6][R8.64], R28 ;  /* 0x0000001c08007986 */ /* 0x0045e8000c101906 */
[----:B------:R-:W3:Y:S04]  /*24a0*/  LDG.E R23, desc[UR6][R14.64+0x4] ;  /* 0x000004060e177981 */ /* 0x000ee8000c1e1900 */
[----:B---3--:R2:W-:Y:S04]  /*24b0*/  STG.E desc[UR6][R8.64+0x4], R23 ;  /* 0x0000041708007986 */ /* 0x0085e8000c101906 */
[----:B------:R-:W3:Y:S04]  /*24c0*/  LDG.E R21, desc[UR6][R14.64+0x8] ;  /* 0x000008060e157981 */ /* 0x000ee8000c1e1900 */
[----:B---3--:R2:W-:Y:S04]  /*24d0*/  STG.E desc[UR6][R8.64+0x8], R21 ;  /* 0x0000081508007986 */ /* 0x0085e8000c101906 */
[----:B-1----:R-:W3:Y:S01]  /*24e0*/  LDG.E R25, desc[UR6][R14.64+0xc] ;  /* 0x00000c060e197981 */ /* 0x002ee2000c1e1900 */
[----:B------:R-:W-:Y:S01]  /*24f0*/  PLOP3.LUT P0, PT, PT, PT, PT, 0x8, 0x80 ;  /* 0x000000000080781c */ /* 0x000fe20003f0e170 */
[----:B0-----:R-:W-:Y:S01]  /*2500*/  IMAD.MOV.U32 R17, RZ, RZ, R24 ;  /* 0x000000ffff117224 */ /* 0x001fe200078e0018 */
[----:B------:R-:W-:Y:S01]  /*2510*/  IADD3 R27, PT, PT, R27, 0x8, RZ ;  /* 0x000000081b1b7810 */ /* 0x000fe20007ffe0ff */
[----:B---3--:R2:W-:Y:S10]  /*2520*/  STG.E desc[UR6][R8.64+0xc], R25 ;  /* 0x00000c1908007986 */ /* 0x0085f4000c101906 */
.L_x_125:
[----:B------:R-:W-:-:S13]  /*2530*/  ISETP.NE.OR P0, PT, R27, R24, P0 ;  /* 0x000000181b00720c */ /* 0x000fda0000705670 */
[----:B------:R-:W-:Y:S05]  /*2540*/  @!P0 BRA `(.L_x_121) ;  /* 0x0000000000448947 */ /* 0x000fea0003800000 */
.L_x_122:
[----:B0-2---:R-:W0:Y:S01]  /*2550*/  LDC.64 R8, c[0x0][0x3b0] ;  /* 0x0000ec00ff087b82 */ /* 0x005e220000000a00 */
[----:B------:R-:W-:-:S04]  /*2560*/  IMAD.IADD R15, R6, 0x1, R27 ;  /* 0x00000001060f7824 */ /* 0x000fc800078e021b */
[----:B0-----:R-:W-:-:S05]  /*2570*/  IMAD.WIDE R14, R15, 0x4, R8 ;  /* 0x000000040f0e7825 */ /* 0x001fca00078e0208 */
[----:B------:R-:W2:Y:S01]  /*2580*/  LDG.E R17, desc[UR6][R14.64] ;  /* 0x000000060e117981 */ /* 0x000ea2000c1e1900 */
[----:B------:R-:W-:-:S05]  /*2590*/  IADD3 R21, PT, PT, R4, R27, RZ ;  /* 0x0000001b04157210 */ /* 0x000fca0007ffe0ff */
        /* <DEDUP_REMOVED lines=8> */
[----:B------:R-:W-:Y:S01]  /*2620*/  ISETP.NE.AND P0, PT, R27, R24, PT ;  /* 0x000000181b00720c */ /* 0x000fe20003f05270 */
[----:B--2---:R0:W-:-:S12]  /*2630*/  STG.E desc[UR6][R8.64+0xc], R25 ;  /* 0x00000c1908007986 */ /* 0x0041d8000c101906 */
[----:B------:R-:W-:Y:S05]  /*2640*/  @P0 BRA `(.L_x_122) ;  /* 0xfffffffc00c00947 */ /* 0x000fea000383ffff */
[----:B0-----:R-:W-:-:S07]  /*2650*/  MOV R17, R24 ;  /* 0x0000001800117202 */ /* 0x001fce0000000f00 */
.L_x_121:
[----:B--2---:R-:W-:-:S04]  /*2660*/  VIMNMX R8, PT, PT, R2, 0x1, !PT ;  /* 0x0000000102087848 */ /* 0x004fc80007fe0100 */
[----:B------:R-:W-:-:S04]  /*2670*/  LOP3.LUT R16, R8, 0x3, RZ, 0xc0, !PT ;  /* 0x0000000308107812 */ /* 0x000fc800078ec0ff */
[----:B------:R-:W-:-:S13]  /*2680*/  ISETP.NE.AND P0, PT, R16, RZ, PT ;  /* 0x000000ff1000720c */ /* 0x000fda0003f05270 */
[----:B------:R-:W-:Y:S05]  /*2690*/  @!P0 BRA `(.L_x_126) ;  /* 0x00000000003c8947 */ /* 0x000fea0003800000 */
[----:B------:R-:W0:Y:S01]  /*26a0*/  LDC.64 R8, c[0x0][0x3b0] ;  /* 0x0000ec00ff087b82 */ /* 0x000e220000000a00 */
[----:B------:R-:W-:-:S04]  /*26b0*/  IMAD.IADD R15, R6, 0x1, R17 ;  /* 0x00000001060f7824 */ /* 0x000fc800078e0211 */
[----:B0-----:R-:W-:-:S05]  /*26c0*/  IMAD.WIDE R14, R15, 0x4, R8 ;  /* 0x000000040f0e7825 */ /* 0x001fca00078e0208 */
[----:B------:R-:W2:Y:S01]  /*26d0*/  LDG.E R21, desc[UR6][R14.64] ;  /* 0x000000060e157981 */ /* 0x000ea2000c1e1900 */
[----:B------:R-:W-:Y:S02]  /*26e0*/  IADD3 R17, PT, PT, R4, R17, RZ ;  /* 0x0000001104117210 */ /* 0x000fe40007ffe0ff */
[----:B------:R-:W-:-:S03]  /*26f0*/  ISETP.NE.AND P0, PT, R16, 0x1, PT ;  /* 0x000000011000780c */ /* 0x000fc60003f05270 */
[----:B------:R-:W-:-:S05]  /*2700*/  IMAD.WIDE R8, R17, 0x4, R8 ;  /* 0x0000000411087825 */ /* 0x000fca00078e0208 */
[----:B--2---:R0:W-:Y:S05]  /*2710*/  STG.E desc[UR6][R8.64], R21 ;  /* 0x0000001508007986 */ /* 0x0041ea000c101906 */
[----:B------:R-:W-:Y:S05]  /*2720*/  @!P0 BRA `(.L_x_126) ;  /* 0x0000000000188947 */ /* 0x000fea0003800000 */
[----:B------:R-:W2:Y:S01]  /*2730*/  LDG.E R17, desc[UR6][R14.64+0x4] ;  /* 0x000004060e117981 */ /* 0x000ea2000c1e1900 */
[----:B------:R-:W-:-:S03]  /*2740*/  ISETP.NE.AND P0, PT, R16, 0x2, PT ;  /* 0x000000021000780c */ /* 0x000fc60003f05270 */
[----:B--2---:R1:W-:Y:S10]  /*2750*/  STG.E desc[UR6][R8.64+0x4], R17 ;  /* 0x0000041108007986 */ /* 0x0043f4000c101906 */
[----:B------:R-:W-:Y:S05]  /*2760*/  @!P0 BRA `(.L_x_126) ;  /* 0x0000000000088947 */ /* 0x000fea0003800000 */
[----:B------:R-:W2:Y:S04]  /*2770*/  LDG.E R15, desc[UR6][R14.64+0x8] ;  /* 0x000008060e0f7981 */ /* 0x000ea8000c1e1900 */
[----:B--2---:R2:W-:Y:S02]  /*2780*/  STG.E desc[UR6][R8.64+0x8], R15 ;  /* 0x0000080f08007986 */ /* 0x0045e4000c101906 */
.L_x_126:
[----:B------:R-:W3:Y:S01]  /*2790*/  LDCU UR5, c[0x0][0x390] ;  /* 0x00007200ff0577ac */ /* 0x000ee20008000800 */
[----:B------:R-:W-:-:S05]  /*27a0*/  VIADD R5, R5, 0x1 ;  /* 0x0000000105057836 */ /* 0x000fca0000000000 */
[----:B---3--:R-:W-:-:S13]  /*27b0*/  ISETP.NE.AND P0, PT, R5, UR5, PT ;  /* 0x0000000505007c0c */ /* 0x008fda000bf05270 */
[----:B------:R-:W-:Y:S05]  /*27c0*/  @P0 BRA `(.L_x_127) ;  /* 0xfffffff400600947 */ /* 0x000fea000383ffff */
[----:B------:R-:W-:Y:S05]  /*27d0*/  BSYNC.RECONVERGENT B1 ;  /* 0x0000000000017941 */ /* 0x000fea0003800200 */
.L_x_120:
[----:B------:R-:W-:Y:S05]  /*27e0*/  BRA `(.L_x_119) ;  /* 0x0000000000187947 */ /* 0x000fea0003800000 */
.L_x_118:
[----:B-1-3--:R-:W2:Y:S08]  /*27f0*/  LDC R5, c[0x0][0x388] ;  /* 0x0000e200ff057b82 */ /* 0x00aeb00000000800 */
[----:B------:R-:W1:Y:S01]  /*2800*/  LDC.64 R2, c[0x0][0x3b8] ;  /* 0x0000ee00ff027b82 */ /* 0x000e620000000a00 */
[----:B--2---:R-:W-:Y:S02]  /*2810*/  IMAD R7, R5, UR4, R0 ;  /* 0x0000000405077c24 */ /* 0x004fe4000f8e0200 */
[----:B------:R-:W-:-:S02]  /*2820*/  HFMA2 R5, -RZ, RZ, 0, 5.9604644775390625e-08 ;  /* 0x00000001ff057431 */ /* 0x000fc400000001ff */
[----:B-1----:R-:W-:-:S05]  /*2830*/  IMAD.WIDE R2, R7, 0x4, R2 ;  /* 0x0000000407027825 */ /* 0x002fca00078e0202 */
[----:B------:R1:W-:Y:S02]  /*2840*/  STG.E desc[UR6][R2.64], R5 ;  /* 0x0000000502007986 */ /* 0x0003e4000c101906 */
.L_x_119:
[----:B------:R-:W-:Y:S05]  /*2850*/  BSYNC.RECONVERGENT B0 ;  /* 0x0000000000007941 */ /* 0x000fea0003800200 */
.L_x_117:
[----:B-1----:R-:W1:Y:S01]  /*2860*/  LDC R2, c[0x0][0x380] ;  /* 0x0000e000ff027b82 */ /* 0x002e620000000800 */
[----:B------:R-:W-:-:S06]  /*2870*/  UIADD3 UR5, UPT, UPT, UR4, 0x1, URZ ;  /* 0x0000000104057890 */ /* 0x000fcc000fffe0ff */
[----:B-1----:R-:W-:-:S13]  /*2880*/  ISETP.NE.AND P0, PT, R2, UR5, PT ;  /* 0x0000000502007c0c */ /* 0x002fda000bf05270 */
[----:B------:R-:W-:Y:S05]  /*2890*/  @!P0 EXIT ;  /* 0x000000000000894d */ /* 0x000fea0003800000 */
[----:B------:R-:W-:Y:S01]  /*28a0*/  UMOV UR4, UR5 ;  /* 0x0000000500047c82 */ /* 0x000fe20008000000 */
[----:B------:R-:W-:Y:S05]  /*28b0*/  BRA `(.L_x_128) ;  /* 0xffffffd800107947 */ /* 0x000fea000383ffff */
.L_x_91:
[----:B------:R-:W-:-:S09]  /*28c0*/  UISETP.GE.AND UP0, UPT, UR5, -0x2, UPT ;  /* 0xfffffffe0500788c */ /* 0x000fd2000bf06270 */
[----:B------:R-:W-:Y:S05]  /*28d0*/  BRA.U !UP0, `(.L_x_129) ;  /* 0x0000000508c87547 */ /* 0x000fea000b800000 */
[C---:B------:R-:W-:Y:S01]  /*28e0*/  ISETP.GE.U32.AND P0, PT, R6.reuse, 0x4, PT ;  /* 0x000000040600780c */ /* 0x040fe20003f06070 */
[----:B------:R-:W-:Y:S01]  /*28f0*/  IMAD.MOV.U32 R5, RZ, RZ, RZ ;  /* 0x000000ffff057224 */ /* 0x000fe200078e00ff */
[----:B------:R-:W-:-:S11]  /*2900*/  LOP3.LUT R2, R6, 0x3, RZ, 0xc0, !PT ;  /* 0x0000000306027812 */ /* 0x000fd600078ec0ff */
[----:B------:R-:W-:Y:S05]  /*2910*/  @!P0 BRA `(.L_x_130) ;  /* 0x0000000400808947 */ /* 0x000fea0003800000 */
[----:B------:R-:W-:Y:S01]  /*2920*/  LOP3.LUT R5, R6, 0x7ffffffc, RZ, 0xc0, !PT ;  /* 0x7ffffffc06057812 */ /* 0x000fe200078ec0ff */
[----:B------:R-:W-:-:S03]  /*2930*/  UMOV UR4, URZ ;  /* 0x000000ff00047c82 */ /* 0x000fc60008000000 */
[----:B------:R-:W-:-:S13]  /*2940*/  ISETP.GT.AND P0, PT, R5, RZ, PT ;  /* 0x000000ff0500720c */ /* 0x000fda0003f04270 */
[----:B------:R-:W-:Y:S05]  /*2950*/  @!P0 BRA `(.L_x_131) ;  /* 0x0000000400388947 */ /* 0x000fea0003800000 */
[----:B------:R-:W-:Y:S02]  /*2960*/  IADD3 R4, PT, PT, R5, -UR4, RZ ;  /* 0x8000000405047c10 */ /* 0x000fe4000fffe0ff */
[----:B------:R-:W-:Y:S02]  /*2970*/  PLOP3.LUT P0, PT, PT, PT, PT, 0x80, 0x8 ;  /* 0x000000000008781c */ /* 0x000fe40003f0f070 */
[----:B------:R-:W-:-:S13]  /*2980*/  ISETP.GT.AND P1, PT, R4, 0xc, PT ;  /* 0x0000000c0400780c */ /* 0x000fda0003f24270 */
[----:B------:R-:W-:Y:S05]  /*2990*/  @!P1 BRA `(.L_x_132) ;  /* 0x0000000000b89947 */ /* 0x000fea0003800000 */
[----:B------:R-:W0:Y:S01]  /*29a0*/  LDC.64 R6, c[0x0][0x3b8] ;  /* 0x0000ee00ff067b82 */ /* 0x000e220000000a00 */
[----:B------:R-:W-:Y:S01]  /*29b0*/  PLOP3.LUT P0, PT, PT, PT, PT, 0x8, 0x80 ;  /* 0x000000000080781c */ /* 0x000fe20003f0e170 */
[----:B------:R-:W-:-:S12]  /*29c0*/  VIADD R4, R5, 0xfffffff4 ;  /* 0xfffffff405047836 */ /* 0x000fd80000000000 */
.L_x_133:
[----:B---3--:R-:W-:Y:S01]  /*29d0*/  IMAD R9, R3, UR4, R0 ;  /* 0x0000000403097c24 */ /* 0x008fe2000f8e0200 */
[----:B------:R-:W-:Y:S01]  /*29e0*/  UIADD3 UR5, UPT, UPT, UR4, 0x4, URZ ;  /* 0x0000000404057890 */ /* 0x000fe2000fffe0ff */
[----:B------:R-:W-:Y:S01]  /*29f0*/  HFMA2 R29, -RZ, RZ, 0, 5.9604644775390625e-08 ;  /* 0x00000001ff1d7431 */ /* 0x000fe200000001ff */
[----:B------:R-:W-:Y:S01]  /*2a00*/  UIADD3 UR8, UPT, UPT, UR4, 0x8, URZ ;  /* 0x0000000804087890 */ /* 0x000fe2000fffe0ff */
[----:B0-----:R-:W-:Y:S01]  /*2a10*/  IMAD.WIDE R8, R9, 0x4, R6 ;  /* 0x0000000409087825 */ /* 0x001fe200078e0206 */
[----:B------:R-:W-:Y:S02]  /*2a20*/  UIADD3 UR9, UPT, UPT, UR4, 0xc, URZ ;  /* 0x0000000c04097890 */ /* 0x000fe4000fffe0ff */
[----:B------:R-:W-:Y:S01]  /*2a30*/  UIADD3 UR4, UPT, UPT, UR4, 0x10, URZ ;  /* 0x0000001004047890 */ /* 0x000fe2000fffe0ff */
[C---:B------:R-:W-:Y:S01]  /*2a40*/  IMAD R19, R3.reuse, UR5, R0 ;  /* 0x0000000503137c24 */ /* 0x040fe2000f8e0200 */
[----:B------:R0:W-:Y:S01]  /*2a50*/  STG.E desc[UR6][R8.64], R29 ;  /* 0x0000001d08007986 */ /* 0x0001e2000c101906 */
[----:B------:R-:W-:-:S03]  /*2a60*/  IMAD.WIDE R26, R3, 0x4, R8 ;  /* 0x00000004031a7825 */ /* 0x000fc600078e0208 */
[----:B------:R-:W-:Y:S01]  /*2a70*/  ISETP.LE.AND P1, PT, R4, UR4, PT ;  /* 0x0000000404007c0c */ /* 0x000fe2000bf23270 */
[----:B------:R-:W-:Y:S01]  /*2a80*/  IMAD R11, R3, UR8, R0 ;  /* 0x00000008030b7c24 */ /* 0x000fe2000f8e0200 */
[----:B------:R-:W-:Y:S01]  /*2a90*/  STG.E desc[UR6][R26.64], R29 ;  /* 0x0000001d1a007986 */ /* 0x000fe2000c101906 */
[----:B------:R-:W-:-:S04]  /*2aa0*/  IMAD.WIDE R18, R19, 0x4, R6 ;  /* 0x0000000413127825 */ /* 0x000fc800078e0206 */
[----:B------:R-:W-:-:S04]  /*2ab0*/  IMAD.WIDE R22, R3, 0x4, R26 ;  /* 0x0000000403167825 */ /* 0x000fc800078e021a */
[----:B------:R-:W-:Y:S01]  /*2ac0*/  IMAD R15, R3, UR9, R0 ;  /* 0x00000009030f7c24 */ /* 0x000fe2000f8e0200 */
[----:B------:R-:W-:Y:S01]  /*2ad0*/  STG.E desc[UR6][R22.64], R29 ;  /* 0x0000001d16007986 */ /* 0x000fe2000c101906 */
[----:B0-----:R-:W-:-:S04]  /*2ae0*/  IMAD.WIDE R8, R11, 0x4, R6 ;  /* 0x000000040b087825 */ /* 0x001fc800078e0206 */
[----:B------:R-:W-:-:S04]  /*2af0*/  IMAD.WIDE R16, R3, 0x4, R18 ;  /* 0x0000000403107825 */ /* 0x000fc800078e0212 */
[----:B------:R-:W-:-:S04]  /*2b00*/  IMAD.WIDE R14, R15, 0x4, R6 ;  /* 0x000000040f0e7825 */ /* 0x000fc800078e0206 */
[----:B------:R-:W-:-:S04]  /*2b10*/  IMAD.WIDE R20, R3, 0x4, R22 ;  /* 0x0000000403147825 */ /* 0x000fc800078e0216 */
[C---:B------:R-:W-:Y:S01]  /*2b20*/  IMAD.WIDE R10, R3.reuse, 0x4, R8 ;  /* 0x00000004030a7825 */ /* 0x040fe200078e0208 */
[----:B------:R0:W-:Y:S03]  /*2b30*/  STG.E desc[UR6][R20.64], R29 ;  /* 0x0000001d14007986 */ /* 0x0001e6000c101906 */
[C---:B------:R-:W-:Y:S01]  /*2b40*/  IMAD.WIDE R24, R3.reuse, 0x4, R16 ;  /* 0x0000000403187825 */ /* 0x040fe200078e0210 */
[----:B------:R1:W-:Y:S03]  /*2b50*/  STG.E desc[UR6][R18.64], R29 ;  /* 0x0000001d12007986 */ /* 0x0003e6000c101906 */
[C---:B------:R-:W-:Y:S01]  /*2b60*/  IMAD.WIDE R12, R3.reuse, 0x4, R14 ;  /* 0x00000004030c7825 */ /* 0x040fe200078e020e */
[----:B------:R2:W-:Y:S03]  /*2b70*/  STG.E desc[UR6][R16.64], R29 ;  /* 0x0000001d10007986 */ /* 0x0005e6000c101906 */
[C---:B0-----:R-:W-:Y:S01]  /*2b80*/  IMAD.WIDE R20, R3.reuse, 0x4, R24 ;  /* 0x0000000403147825 */ /* 0x041fe200078e0218 */
[----:B------:R3:W-:Y:S03]  /*2b90*/  STG.E desc[UR6][R24.64], R29 ;  /* 0x0000001d18007986 */ /* 0x0007e6000c101906 */
[C---:B-1----:R-:W-:Y:S01]  /*2ba0*/  IMAD.WIDE R18, R3.reuse, 0x4, R12 ;  /* 0x0000000403127825 */ /* 0x042fe200078e020c */
[----:B------:R3:W-:Y:S03]  /*2bb0*/  STG.E desc[UR6][R20.64], R29 ;  /* 0x0000001d14007986 */ /* 0x0007e6000c101906 */
[C---:B--2---:R-:W-:Y:S01]  /*2bc0*/  IMAD.WIDE R16, R3.reuse, 0x4, R10 ;  /* 0x0000000403107825 */ /* 0x044fe200078e020a */
[----:B------:R3:W-:Y:S03]  /*2bd0*/  STG.E desc[UR6][R8.64], R29 ;  /* 0x0000001d08007986 */ /* 0x0007e6000c101906 */
[C---:B------:R-:W-:Y:S01]  /*2be0*/  IMAD.WIDE R26, R3.reuse, 0x4, R18 ;  /* 0x00000004031a7825 */ /* 0x040fe200078e0212 */
[----:B------:R3:W-:Y:S03]  /*2bf0*/  STG.E desc[UR6][R10.64], R29 ;  /* 0x0000001d0a007986 */ /* 0x0007e6000c101906 */
[----:B------:R-:W-:Y:S01]  /*2c00*/  IMAD.WIDE R22, R3, 0x4, R16 ;  /* 0x0000000403167825 */ /* 0x000fe200078e0210 */
[----:B------:R3:W-:Y:S04]  /*2c10*/  STG.E desc[UR6][R16.64], R29 ;  /* 0x0000001d10007986 */ /* 0x0007e8000c101906 */
[----:B------:R3:W-:Y:S04]  /*2c20*/  STG.E desc[UR6][R22.64], R29 ;  /* 0x0000001d16007986 */ /* 0x0007e8000c101906 */
[----:B------:R3:W-:Y:S04]  /*2c30*/  STG.E desc[UR6][R14.64], R29 ;  /* 0x0000001d0e007986 */ /* 0x0007e8000c101906 */
[----:B------:R3:W-:Y:S04]  /*2c40*/  STG.E desc[UR6][R12.64], R29 ;  /* 0x0000001d0c007986 */ /* 0x0007e8000c101906 */
[----:B------:R3:W-:Y:S04]  /*2c50*/  STG.E desc[UR6][R18.64], R29 ;  /* 0x0000001d12007986 */ /* 0x0007e8000c101906 */
[----:B------:R3:W-:Y:S01]  /*2c60*/  STG.E desc[UR6][R26.64], R29 ;  /* 0x0000001d1a007986 */ /* 0x0007e2000c101906 */
[----:B------:R-:W-:Y:S05]  /*2c70*/  @!P1 BRA `(.L_x_133) ;  /* 0xfffffffc00549947 */ /* 0x000fea000383ffff */
.L_x_132:
[----:B------:R-:W-:-:S05]  /*2c80*/  VIADD R4, R5, -UR4 ;  /* 0x8000000405047c36 */ /* 0x000fca0008000000 */
[----:B------:R-:W-:-:S13]  /*2c90*/  ISETP.GT.AND P1, PT, R4, 0x4, PT ;  /* 0x000000040400780c */ /* 0x000fda0003f24270 */
[----:B------:R-:W-:Y:S05]  /*2ca0*/  @!P1 BRA `(.L_x_134) ;  /* 0x00000000005c9947 */ /* 0x000fea0003800000 */
[----:B---3--:R-:W0:Y:S01]  /*2cb0*/  LDC.64 R14, c[0x0][0x3b8] ;  /* 0x0000ee00ff0e7b82 */ /* 0x008e220000000a00 */
[----:B------:R-:W-:Y:S02]  /*2cc0*/  UIADD3 UR5, UPT, UPT, UR4, 0x4, URZ ;  /* 0x0000000404057890 */ /* 0x000fe4000fffe0ff */
[C-C-:B------:R-:W-:Y:S01]  /*2cd0*/  IMAD R7, R3.reuse, UR4, R0.reuse ;  /* 0x0000000403077c24 */ /* 0x140fe2000f8e0200 */
[----:B------:R-:W-:Y:S01]  /*2ce0*/  MOV R23, 0x1 ;  /* 0x0000000100177802 */ /* 0x000fe20000000f00 */
[----:B------:R-:W-:Y:S01]  /*2cf0*/  UIADD3 UR4, UPT, UPT, UR4, 0x8, URZ ;  /* 0x0000000804047890 */ /* 0x000fe2000fffe0ff */
[----:B------:R-:W-:Y:S01]  /*2d00*/  PLOP3.LUT P0, PT, PT, PT, PT, 0x8, 0x80 ;  /* 0x000000000080781c */ /* 0x000fe20003f0e170 */
[----:B------:R-:W-:Y:S02]  /*2d10*/  IMAD R9, R3, UR5, R0 ;  /* 0x0000000503097c24 */ /* 0x000fe4000f8e0200 */
[----:B0-----:R-:W-:-:S04]  /*2d20*/  IMAD.WIDE R6, R7, 0x4, R14 ;  /* 0x0000000407067825 */ /* 0x001fc800078e020e */
[----:B------:R-:W-:Y:S01]  /*2d30*/  IMAD.WIDE R14, R9, 0x4, R14 ;  /* 0x00000004090e7825 */ /* 0x000fe200078e020e */
[----:B------:R0:W-:Y:S03]  /*2d40*/  STG.E desc[UR6][R6.64], R23 ;  /* 0x0000001706007986 */ /* 0x0001e6000c101906 */
[----:B------:R-:W-:-:S04]  /*2d50*/  IMAD.WIDE R8, R3, 0x4, R6 ;  /* 0x0000000403087825 */ /* 0x000fc800078e0206 */
[C---:B------:R-:W-:Y:S01]  /*2d60*/  IMAD.WIDE R16, R3.reuse, 0x4, R14 ;  /* 0x0000000403107825 */ /* 0x040fe200078e020e */
[----:B------:R0:W-:Y:S03]  /*2d70*/  STG.E desc[UR6][R8.64], R23 ;  /* 0x0000001708007986 */ /* 0x0001e6000c101906 */
[----:B------:R-:W-:-:S04]  /*2d80*/  IMAD.WIDE R10, R3, 0x4, R8 ;  /* 0x00000004030a7825 */ /* 0x000fc800078e0208 */
[C---:B------:R-:W-:Y:S01]  /*2d90*/  IMAD.WIDE R18, R3.reuse, 0x4, R16 ;  /* 0x0000000403127825 */ /* 0x040fe200078e0210 */
[----:B------:R0:W-:Y:S03]  /*2da0*/  STG.E desc[UR6][R10.64], R23 ;  /* 0x000000170a007986 */ /* 0x0001e6000c101906 */
[----:B------:R-:W-:-:S04]  /*2db0*/  IMAD.WIDE R12, R3, 0x4, R10 ;  /* 0x00000004030c7825 */ /* 0x000fc800078e020a */
[----:B------:R-:W-:Y:S01]  /*2dc0*/  IMAD.WIDE R20, R3, 0x4, R18 ;  /* 0x0000000403147825 */ /* 0x000fe200078e0212 */
[----:B------:R0:W-:Y:S04]  /*2dd0*/  STG.E desc[UR6][R12.64], R23 ;  /* 0x000000170c007986 */ /* 0x0001e8000c101906 */
[----:B------:R0:W-:Y:S04]  /*2de0*/  STG.E desc[UR6][R14.64], R23 ;  /* 0x000000170e007986 */ /* 0x0001e8000c101906 */
[----:B------:R0:W-:Y:S04]  /*2df0*/  STG.E desc[UR6][R16.64], R23 ;  /* 0x0000001710007986 */ /* 0x0001e8000c101906 */
[----:B------:R0:W-:Y:S04]  /*2e00*/  STG.E desc[UR6][R18.64], R23 ;  /* 0x0000001712007986 */ /* 0x0001e8000c101906 */
[----:B------:R0:W-:Y:S02]  /*2e10*/  STG.E desc[UR6][R20.64], R23 ;  /* 0x0000001714007986 */ /* 0x0001e4000c101906 */
.L_x_134:
[----:B------:R-:W-:-:S13]  /*2e20*/  ISETP.NE.OR P0, PT, R5, UR4, P0 ;  /* 0x0000000405007c0c */ /* 0x000fda0008705670 */
[----:B------:R-:W-:Y:S05]  /*2e30*/  @!P0 BRA `(.L_x_130) ;  /* 0x0000000000388947 */ /* 0x000fea0003800000 */
.L_x_131:
[----:B0-----:R-:W0:Y:S01]  /*2e40*/  LDC.64 R6, c[0x0][0x3b8] ;  /* 0x0000ee00ff067b82 */ /* 0x001e220000000a00 */
[----:B---3--:R-:W-:-:S07]  /*2e50*/  IMAD.MOV.U32 R17, RZ, RZ, 0x1 ;  /* 0x00000001ff117424 */ /* 0x008fce00078e00ff */
.L_x_135:
[----:B-1----:R-:W-:Y:S01]  /*2e60*/  IMAD R9, R3, UR4, R0 ;  /* 0x0000000403097c24 */ /* 0x002fe2000f8e0200 */
[----:B------:R-:W-:-:S03]  /*2e70*/  UIADD3 UR4, UPT, UPT, UR4, 0x4, URZ ;  /* 0x0000000404047890 */ /* 0x000fc6000fffe0ff */
[----:B0-----:R-:W-:-:S03]  /*2e80*/  IMAD.WIDE R8, R9, 0x4, R6 ;  /* 0x0000000409087825 */ /* 0x001fc600078e0206 */
[----:B------:R-:W-:Y:S02]  /*2e90*/  ISETP.NE.AND P0, PT, R5, UR4, PT ;  /* 0x0000000405007c0c */ /* 0x000fe4000bf05270 */
[----:B------:R1:W-:Y:S01]  /*2ea0*/  STG.E desc[UR6][R8.64], R17 ;  /* 0x0000001108007986 */ /* 0x0003e2000c101906 */
[----:B------:R-:W-:-:S05]  /*2eb0*/  IMAD.WIDE R10, R3, 0x4, R8 ;  /* 0x00000004030a7825 */ /* 0x000fca00078e0208 */
[----:B------:R1:W-:Y:S01]  /*2ec0*/  STG.E desc[UR6][R10.64], R17 ;  /* 0x000000110a007986 */ /* 0x0003e2000c101906 */
[----:B------:R-:W-:-:S05]  /*2ed0*/  IMAD.WIDE R12, R3, 0x4, R10 ;  /* 0x00000004030c7825 */ /* 0x000fca00078e020a */
[----:B------:R1:W-:Y:S01]  /*2ee0*/  STG.E desc[UR6][R12.64], R17 ;  /* 0x000000110c007986 */ /* 0x0003e2000c101906 */
[----:B------:R-:W-:-:S05]  /*2ef0*/  IMAD.WIDE R14, R3, 0x4, R12 ;  /* 0x00000004030e7825 */ /* 0x000fca00078e020c */
[----:B------:R1:W-:Y:S01]  /*2f00*/  STG.E desc[UR6][R14.64], R17 ;  /* 0x000000110e007986 */ /* 0x0003e2000c101906 */
[----:B------:R-:W-:Y:S05]  /*2f10*/  @P0 BRA `(.L_x_135) ;  /* 0xfffffffc00d00947 */ /* 0x000fea000383ffff */
.L_x_130:
[----:B------:R-:W-:-:S13]  /*2f20*/  ISETP.NE.AND P0, PT, R2, RZ, PT ;  /* 0x000000ff0200720c */ /* 0x000fda0003f05270 */
[----:B------:R-:W-:Y:S05]  /*2f30*/  @!P0 EXIT ;  /* 0x000000000000894d */ /* 0x000fea0003800000 */
[----:B01-3--:R-:W0:Y:S01]  /*2f40*/  LDC.64 R8, c[0x0][0x3b8] ;  /* 0x0000ee00ff087b82 */ /* 0x00be220000000a00 */
[----:B------:R-:W-:Y:S01]  /*2f50*/  HFMA2 R3, -RZ, RZ, 0, 5.9604644775390625e-08 ;  /* 0x00000001ff037431 */ /* 0x000fe200000001ff */
[----:B------:R-:W1:Y:S01]  /*2f60*/  LDCU UR5, c[0x0][0x388] ;  /* 0x00007100ff0577ac */ /* 0x000e620008000800 */
[----:B------:R-:W-:-:S05]  /*2f70*/  UMOV UR4, URZ ;  /* 0x000000ff00047c82 */ /* 0x000fca0008000000 */
.L_x_136:
[----:B------:R-:W-:Y:S01]  /*2f80*/  UIADD3 UR4, UPT, UPT, UR4, 0x1, URZ ;  /* 0x0000000104047890 */ /* 0x000fe2000fffe0ff */
[----:B01----:R-:W-:-:S04]  /*2f90*/  IMAD R7, R5, UR5, R0 ;  /* 0x0000000505077c24 */ /* 0x003fc8000f8e0200 */
[----:B0-----:R-:W-:Y:S01]  /*2fa0*/  IMAD.WIDE R6, R7, 0x4, R8 ;  /* 0x0000000407067825 */ /* 0x001fe200078e0208 */
[----:B------:R-:W-:-:S04]  /*2fb0*/  ISETP.NE.AND P0, PT, R2, UR4, PT ;  /* 0x0000000402007c0c */ /* 0x000fc8000bf05270 */
[----:B------:R0:W-:Y:S09]  /*2fc0*/  STG.E desc[UR6][R6.64], R3 ;  /* 0x0000000306007986 */ /* 0x0001f2000c101906 */
[----:B------:R-:W-:Y:S05]  /*2fd0*/  @!P0 EXIT ;  /* 0x000000000000894d */ /* 0x000fea0003800000 */
[----:B------:R-:W-:Y:S01]  /*2fe0*/  VIADD R5, R5, 0x1 ;  /* 0x0000000105057836 */ /* 0x000fe20000000000 */
[----:B------:R-:W-:Y:S06]  /*2ff0*/  BRA `(.L_x_136) ;  /* 0xfffffffc00e07947 */ /* 0x000fec000383ffff */
.L_x_129:
[C---:B------:R-:W-:Y:S01]  /*3000*/  ISETP.GE.U32.AND P0, PT, R6.reuse, 0x4, PT ;  /* 0x000000040600780c */ /* 0x040fe20003f06070 */
[----:B------:R-:W-:Y:S01]  /*3010*/  HFMA2 R4, -RZ, RZ, 0, 0 ;  /* 0x00000000ff047431 */ /* 0x000fe200000001ff */
[----:B------:R-:W-:-:S11]  /*3020*/  LOP3.LUT R2, R6, 0x3, RZ, 0xc0, !PT ;  /* 0x0000000306027812 */ /* 0x000fd600078ec0ff */
[----:B------:R-:W-:Y:S05]  /*3030*/  @!P0 BRA `(.L_x_137) ;  /* 0x0000000400808947 */ /* 0x000fea0003800000 */
[----:B------:R-:W-:Y:S01]  /*3040*/  LOP3.LUT R4, R6, 0x7ffffffc, RZ, 0xc0, !PT ;  /* 0x7ffffffc06047812 */ /* 0x000fe200078ec0ff */
[----:B------:R-:W-:-:S03]  /*3050*/  UMOV UR4, URZ ;  /* 0x000000ff00047c82 */ /* 0x000fc60008000000 */
[----:B------:R-:W-:-:S13]  /*3060*/  ISETP.GT.AND P0, PT, R4, RZ, PT ;  /* 0x000000ff0400720c */ /* 0x000fda0003f04270 */
[----:B------:R-:W-:Y:S05]  /*3070*/  @!P0 BRA `(.L_x_138) ;  /* 0x0000000400388947 */ /* 0x000fea0003800000 */
[----:B------:R-:W-:Y:S01]  /*3080*/  VIADD R5, R4, -UR4 ;  /* 0x8000000404057c36 */ /* 0x000fe20008000000 */
[----:B------:R-:W-:-:S04]  /*3090*/  PLOP3.LUT P0, PT, PT, PT, PT, 0x80, 0x8 ;  /* 0x000000000008781c */ /* 0x000fc80003f0f070 */
[----:B------:R-:W-:-:S13]  /*30a0*/  ISETP.GT.AND P1, PT, R5, 0xc, PT ;  /* 0x0000000c0500780c */ /* 0x000fda0003f24270 */
[----:B------:R-:W-:Y:S05]  /*30b0*/  @!P1 BRA `(.L_x_139) ;  /* 0x0000000000b89947 */ /* 0x000fea0003800000 */
[----:B------:R-:W0:Y:S01]  /*30c0*/  LDC.64 R6, c[0x0][0x3b8] ;  /* 0x0000ee00ff067b82 */ /* 0x000e220000000a00 */
[----:B------:R-:W-:Y:S02]  /*30d0*/  PLOP3.LUT P0, PT, PT, PT, PT, 0x8, 0x80 ;  /* 0x000000000080781c */ /* 0x000fe40003f0e170 */
[----:B------:R-:W-:-:S11]  /*30e0*/  IADD3 R5, PT, PT, R4, -0xc, RZ ;  /* 0xfffffff404057810 */ /* 0x000fd60007ffe0ff */
.L_x_140:
[----:B---3--:R-:W-:Y:S01]  /*30f0*/  IMAD R9, R3, UR4, R0 ;  /* 0x0000000403097c24 */ /* 0x008fe2000f8e0200 */
[----:B------:R-:W-:Y:S01]  /*3100*/  UIADD3 UR5, UPT, UPT, UR4, 0x4, URZ ;  /* 0x0000000404057890 */ /* 0x000fe2000fffe0ff */
[----:B------:R-:W-:Y:S01]  /*3110*/  IMAD.MOV.U32 R29, RZ, RZ, 0x1 ;  /* 0x00000001ff1d7424 */ /* 0x000fe200078e00ff */
        /* <DEDUP_REMOVED lines=40> */
.L_x_139:
[----:B------:R-:W-:-:S04]  /*33a0*/  IADD3 R5, PT, PT, R4, -UR4, RZ ;  /* 0x8000000404057c10 */ /* 0x000fc8000fffe0ff */
[----:B------:R-:W-:-:S13]  /*33b0*/  ISETP.GT.AND P1, PT, R5, 0x4, PT ;  /* 0x000000040500780c */ /* 0x000fda0003f24270 */
[----:B------:R-:W-:Y:S05]  /*33c0*/  @!P1 BRA `(.L_x_141) ;  /* 0x00000000005c9947 */ /* 0x000fea0003800000 */
[----:B---3--:R-:W0:Y:S01]  /*33d0*/  LDC.64 R14, c[0x0][0x3b8] ;  /* 0x0000ee00ff0e7b82 */ /* 0x008e220000000a00 */
[----:B------:R-:W-:Y:S02]  /*33e0*/  UIADD3 UR5, UPT, UPT, UR4, 0x4, URZ ;  /* 0x0000000404057890 */ /* 0x000fe4000fffe0ff */
[C-C-:B------:R-:W-:Y:S01]  /*33f0*/  IMAD R7, R3.reuse, UR4, R0.reuse ;  /* 0x0000000403077c24 */ /* 0x140fe2000f8e0200 */
[----:B------:R-:W-:Y:S01]  /*3400*/  PLOP3.LUT P0, PT, PT, PT, PT, 0x8, 0x80 ;  /* 0x000000000080781c */ /* 0x000fe20003f0e170 */
[----:B------:R-:W-:Y:S02]  /*3410*/  UIADD3 UR4, UPT, UPT, UR4, 0x8, URZ ;  /* 0x0000000804047890 */ /* 0x000fe4000fffe0ff */
[----:B------:R-:W-:Y:S02]  /*3420*/  IMAD R5, R3, UR5, R0 ;  /* 0x0000000503057c24 */ /* 0x000fe4000f8e0200 */
[----:B0-----:R-:W-:-:S04]  /*3430*/  IMAD.WIDE R6, R7, 0x4, R14 ;  /* 0x0000000407067825 */ /* 0x001fc800078e020e */
[----:B------:R-:W-:-:S04]  /*3440*/  IMAD.WIDE R14, R5, 0x4, R14 ;  /* 0x00000004050e7825 */ /* 0x000fc800078e020e */
[----:B------:R-:W-:-:S04]  /*3450*/  IMAD.WIDE R8, R3, 0x4, R6 ;  /* 0x0000000403087825 */ /* 0x000fc800078e0206 */
[----:B------:R-:W-:-:S04]  /*3460*/  IMAD.WIDE R16, R3, 0x4, R14 ;  /* 0x0000000403107825 */ /* 0x000fc800078e020e */
[----:B------:R-:W-:-:S04]  /*3470*/  IMAD.WIDE R10, R3, 0x4, R8 ;  /* 0x00000004030a7825 */ /* 0x000fc800078e0208 */
[----:B------:R-:W-:Y:S02]  /*3480*/  IMAD.MOV.U32 R5, RZ, RZ, 0x1 ;  /* 0x00000001ff057424 */ /* 0x000fe400078e00ff */
[----:B------:R-:W-:-:S03]  /*3490*/  IMAD.WIDE R18, R3, 0x4, R16 ;  /* 0x0000000403127825 */ /* 0x000fc600078e0210 */
[----:B------:R0:W-:Y:S01]  /*34a0*/  STG.E desc[UR6][R6.64], R5 ;  /* 0x0000000506007986 */ /* 0x0001e2000c101906 */
[----:B------:R-:W-:-:S03]  /*34b0*/  IMAD.WIDE R12, R3, 0x4, R10 ;  /* 0x00000004030c7825 */ /* 0x000fc600078e020a */
[----:B------:R0:W-:Y:S01]  /*34c0*/  STG.E desc[UR6][R8.64], R5 ;  /* 0x0000000508007986 */ /* 0x0001e2000c101906 */
[----:B------:R-:W-:-:S03]  /*34d0*/  IMAD.WIDE R20, R3, 0x4, R18 ;  /* 0x0000000403147825 */ /* 0x000fc600078e0212 */
[----:B------:R0:W-:Y:S04]  /*34e0*/  STG.E desc[UR6][R10.64], R5 ;  /* 0x000000050a007986 */ /* 0x0001e8000c101906 */
[----:B------:R0:W-:Y:S04]  /*34f0*/  STG.E desc[UR6][R12.64], R5 ;  /* 0x000000050c007986 */ /* 0x0001e8000c101906 */
[----:B------:R0:W-:Y:S04]  /*3500*/  STG.E desc[UR6][R14.64], R5 ;  /* 0x000000050e007986 */ /* 0x0001e8000c101906 */
[----:B------:R0:W-:Y:S04]  /*3510*/  STG.E desc[UR6][R16.64], R5 ;  /* 0x0000000510007986 */ /* 0x0001e8000c101906 */
[----:B------:R0:W-:Y:S04]  /*3520*/  STG.E desc[UR6][R18.64], R5 ;  /* 0x0000000512007986 */ /* 0x0001e8000c101906 */
[----:B------:R0:W-:Y:S02]  /*3530*/  STG.E desc[UR6][R20.64], R5 ;  /* 0x0000000514007986 */ /* 0x0001e4000c101906 */
.L_x_141:
[----:B------:R-:W-:-:S13]  /*3540*/  ISETP.NE.OR P0, PT, R4, UR4, P0 ;  /* 0x0000000404007c0c */ /* 0x000fda0008705670 */
[----:B------:R-:W-:Y:S05]  /*3550*/  @!P0 BRA `(.L_x_137) ;  /* 0x0000000000388947 */ /* 0x000fea0003800000 */
.L_x_138:
[----:B0-----:R-:W0:Y:S01]  /*3560*/  LDC.64 R6, c[0x0][0x3b8] ;  /* 0x0000ee00ff067b82 */ /* 0x001e220000000a00 */
[----:B------:R-:W-:-:S07]  /*3570*/  HFMA2 R5, -RZ, RZ, 0, 5.9604644775390625e-08 ;  /* 0x00000001ff057431 */ /* 0x000fce00000001ff */
.L_x_142:
[----:B-1-3--:R-:W-:Y:S01]  /*3580*/  IMAD R9, R3, UR4, R0 ;  /* 0x0000000403097c24 */ /* 0x00afe2000f8e0200 */
        /* <DEDUP_REMOVED lines=11> */
.L_x_137:
[----:B------:R-:W-:-:S13]  /*3640*/  ISETP.NE.AND P0, PT, R2, RZ, PT ;  /* 0x000000ff0200720c */ /* 0x000fda0003f05270 */
[----:B------:R-:W-:Y:S05]  /*3650*/  @!P0 EXIT ;  /* 0x000000000000894d */ /* 0x000fea0003800000 */
[----:B01-3--:R-:W0:Y:S01]  /*3660*/  LDC.64 R8, c[0x0][0x3b8] ;  /* 0x0000ee00ff087b82 */ /* 0x00be220000000a00 */
[----:B------:R-:W-:Y:S01]  /*3670*/  IMAD.MOV.U32 R5, RZ, RZ, 0x1 ;  /* 0x00000001ff057424 */ /* 0x000fe200078e00ff */
[----:B------:R-:W-:-:S06]  /*3680*/  UMOV UR4, URZ ;  /* 0x000000ff00047c82 */ /* 0x000fcc0008000000 */
.L_x_143:
[C---:B-1----:R-:W-:Y:S01]  /*3690*/  IMAD R7, R4.reuse, R3, R0 ;  /* 0x0000000304077224 */ /* 0x042fe200078e0200 */
[----:B------:R-:W-:Y:S01]  /*36a0*/  UIADD3 UR4, UPT, UPT, UR4, 0x1, URZ ;  /* 0x0000000104047890 */ /* 0x000fe2000fffe0ff */
[----:B------:R-:W-:Y:S02]  /*36b0*/  IADD3 R4, PT, PT, R4, 0x1, RZ ;  /* 0x0000000104047810 */ /* 0x000fe40007ffe0ff */
[----:B0-----:R-:W-:-:S03]  /*36c0*/  IMAD.WIDE R6, R7, 0x4, R8 ;  /* 0x0000000407067825 */ /* 0x001fc600078e0208 */
[----:B------:R-:W-:Y:S02]  /*36d0*/  ISETP.NE.AND P0, PT, R2, UR4, PT ;  /* 0x0000000402007c0c */ /* 0x000fe4000bf05270 */
[----:B------:R1:W-:Y:S11]  /*36e0*/  STG.E desc[UR6][R6.64], R5 ;  /* 0x0000000506007986 */ /* 0x0003f6000c101906 */
[----:B------:R-:W-:Y:S05]  /*36f0*/  @P0 BRA `(.L_x_143) ;  /* 0xfffffffc00e40947 */ /* 0x000fea000383ffff */
[----:B------:R-:W-:Y:S05]  /*3700*/  EXIT ;  /* 0x000000000000794d */ /* 0x000fea0003800000 */
.L_x_144:
        /* <DEDUP_REMOVED lines=15> */
.L_x_154:


//--------------------- .nv.global.init           --------------------------
	.section	.nv.global.init,"aw",@progbits
	.align	4
.nv.global.init:
	.type		__cudart_i2opi_f,@object
	.size		__cudart_i2opi_f,($str - __cudart_i2opi_f)
__cudart_i2opi_f:
        /*0000*/ 	.byte	0x41, 0x90, 0x43, 0x3c, 0x99, 0x95, 0x62, 0xdb, 0xc0, 0xdd, 0x34, 0xf5, 0xd1, 0x57, 0x27, 0xfc
        /*0010*/ 	.byte	0x29, 0x15, 0x44, 0x4e, 0x6e, 0x83, 0xf9, 0xa2
	.type		$str,@object
	.size		$str,($str$1 - $str)
$str:
        /*0018*/ 	.byte	0x62, 0x6f, 0x78, 0x5f, 0x69, 0x64, 0x78, 0x20, 0x3c, 0x20, 0x62, 0x6f, 0x78, 0x65, 0x73, 0x5f
        /*0028*/ 	.byte	0x6e, 0x75, 0x6d, 0x00
	.type		$str$1,@object
	.size		$str$1,(__unnamed_1 - $str$1)
$str$1:
        /*002c*/ 	.byte	0x2f, 0x74, 0x6d, 0x70, 0x2f, 0x73, 0x61, 0x73, 0x73, 0x5f, 0x63, 0x75, 0x5f, 0x65, 0x31, 0x32
        /*003c*/ 	.byte	0x73, 0x76, 0x74, 0x63, 0x61, 0x2f, 0x6b, 0x2e, 0x63, 0x75, 0x00
	.type		__unnamed_1,@object
	.size		__unnamed_1,(.L_0 - __unnamed_1)
__unnamed_1:
        /*0047*/ 	.byte	0x76, 0x6f, 0x69, 0x64, 0x20, 0x61, 0x73, 0x73, 0x69, 0x67, 0x6e, 0x5f, 0x70, 0x74, 0x73, 0x5f
        /*0057*/ 	.byte	0x74, 0x6f, 0x5f, 0x62, 0x6f, 0x78, 0x33, 0x64, 0x76, 0x32, 0x28, 0x69, 0x6e, 0x74, 0x2c, 0x20
        /*0067*/ 	.byte	0x69, 0x6e, 0x74, 0x2c, 0x20, 0x63, 0x6f, 0x6e, 0x73, 0x74, 0x20, 0x66, 0x6c, 0x6f, 0x61, 0x74
        /*0077*/ 	.byte	0x20, 0x2a, 0x2c, 0x20, 0x63, 0x6f, 0x6e, 0x73, 0x74, 0x20, 0x66, 0x6c, 0x6f, 0x61, 0x74, 0x20
        /*0087*/ 	.byte	0x2a, 0x2c, 0x20, 0x63, 0x68, 0x61, 0x72, 0x20, 0x2a, 0x29, 0x00
.L_0:


//--------------------- .nv.shared.reserved.0     --------------------------
	.section	.nv.shared.reserved.0,"aw",@nobits
	.weak		__nv_reservedSMEM_offset_0_alias
	.size		__nv_reservedSMEM_offset_0_alias, 0, 64
	.other		__nv_reservedSMEM_offset_0_alias,@"STO_CUDA_RESERVED_SHARED STV_DEFAULT"
__nv_reservedSMEM_offset_0_alias:
	.zero		0
	.zero		64


//--------------------- .nv.constant0._Z17roipool3d_forwardiiiiiPKfPKiS0_PfPi --------------------------
	.section	.nv.constant0._Z17roipool3d_forwardiiiiiPKfPKiS0_PfPi,"a",@progbits
	.sectionflags	@""
	.align	4
.nv.constant0._Z17roipool3d_forwardiiiiiPKfPKiS0_PfPi:
	.zero		960


//--------------------- .nv.constant0._Z19compute_point_iouv2iiPKiS0_S0_Pf --------------------------
	.section	.nv.constant0._Z19compute_point_iouv2iiPKiS0_S0_Pf,"a",@progbits
	.sectionflags	@""
	.align	4
.nv.constant0._Z19compute_point_iouv2iiPKiS0_S0_Pf:
	.zero		936


//--------------------- .nv.constant0._Z20compute_point_countsiiiPKcS0_PiS1_S1_ --------------------------
	.section	.nv.constant0._Z20compute_point_countsiiiPKcS0_PiS1_S1_,"a",@progbits
	.sectionflags	@""
	.align	4
.nv.constant0._Z20compute_point_countsiiiPKcS0_PiS1_S1_:
	.zero		952


//--------------------- .nv.constant0._Z17compute_point_iouiiiPKiS0_Pf --------------------------
	.section	.nv.constant0._Z17compute_point_iouiiiPKiS0_Pf,"a",@progbits
	.sectionflags	@""
	.align	4
.nv.constant0._Z17compute_point_iouiiiPKiS0_Pf:
	.zero		936


//--------------------- .nv.constant0._Z14get_pooled_idxiiiiPKiPiS1_S1_ --------------------------
	.section	.nv.constant0._Z14get_pooled_idxiiiiPKiPiS1_S1_,"a",@progbits
	.sectionflags	@""
	.align	4
.nv.constant0._Z14get_pooled_idxiiiiPKiPiS1_S1_:
	.zero		944


//--------------------- .nv.constant0._Z21assign_pts_to_box3dv2iiPKfS0_Pc --------------------------
	.section	.nv.constant0._Z21assign_pts_to_box3dv2iiPKfS0_Pc,"a",@progbits
	.sectionflags	@""
	.align	4
.nv.constant0._Z21assign_pts_to_box3dv2iiPKfS0_Pc:
	.zero		928


//--------------------- .nv.constant0._Z19assign_pts_to_box3diiiPKfS0_Pi --------------------------
	.section	.nv.constant0._Z19assign_pts_to_box3diiiPKfS0_Pi,"a",@progbits
	.sectionflags	@""
	.align	4
.nv.constant0._Z19assign_pts_to_box3diiiPKfS0_Pi:
	.zero		936


//--------------------- .nv.constant0._Z17roipool3d_forwardiiiiiPKfS0_S0_PfPi --------------------------
	.section	.nv.constant0._Z17roipool3d_forwardiiiiiPKfS0_S0_PfPi,"a",@progbits
	.sectionflags	@""
	.align	4
.nv.constant0._Z17roipool3d_forwardiiiiiPKfS0_S0_PfPi:
	.zero		960


//--------------------- SYMBOLS --------------------------

	.type		.nv.reservedSmem.offset0,@object
	.size		.nv.reservedSmem.offset0,0x4
	.type		__assertfail,@function
